	.target	sm_100a

	.elftype	@"ET_EXEC"


//--------------------- .note.nv.tkinfo           --------------------------
	.section	.note.nv.tkinfo,"",@"SHT_NOTE"
	.sectionflags	@"SHF_NOTE_NV_TKINFO"
	.tkinfo
        /*0018*/ 	.word	0x00000002
        /*0030*/ 	.string	""
        /*0030*/ 	.string	"ptxas"
        /*0030*/ 	.string	"Cuda compilation tools, release 13.0, V13.0.88"
        /*0030*/ 	.string	"Build cuda_13.0.r13.0/compiler.36424714_0"
        /*0030*/ 	.string	"-arch sm_100a -m 64 "



//--------------------- .note.nv.cuinfo           --------------------------
	.section	.note.nv.cuinfo,"",@"SHT_NOTE"
	.sectionflags	@"SHF_NOTE_NV_CUINFO"
        /*0018*/ 	.short	0x0002
        /*001a*/ 	.short	0x0064
        /*001c*/ 	.short	0x0082
	.zero		2


//--------------------- .nv.info                  --------------------------
	.section	.nv.info,"",@"SHT_CUDA_INFO"
	.align	4


	//----- nvinfo : EIATTR_REGCOUNT
	.align		4
        /*0000*/ 	.byte	0x04, 0x2f
        /*0002*/ 	.short	(.L_19 - .L_18)
	.align		4
.L_18:
        /*0004*/ 	.word	index@(_ZN7cutlass13device_kernelINS_4conv6kernel13ConvUniversalINS1_16ConvProblemShapeILNS1_8OperatorE0ELi2EEENS1_10collective14CollectiveConvINS1_47MainloopSm100TmaUmmaWarpSpecializedImplicitGemmILS5_0ELi13ELi2ELi1ELi2EN4cute5tupleIJNSA_1CILi1EEESD_SD_EEEEENSB_IJNSC_ILi64EEESG_NSB_IJSG_EEEEEENS_6half_tESJ_NSA_8TiledMMAINSA_8MMA_AtomIJNSA_20SM100_MMA_F16BF16_SSISJ_SJ_fLi64ELi64ELNSA_4UMMA5MajorE0ELSO_0ELNSN_7ScaleInE0ELSP_0EEEEEENSA_6LayoutISE_NSB_IJNSC_ILi0EEEST_ST_EEEEENSB_IJNSA_10UnderscoreESW_SW_EEEEENS7_6detail27Sm100ImplicitGemmTileTraitsINSA_20SM90_TMA_LOAD_IM2COLENSA_14ComposedLayoutINSA_7SwizzleILi3ELi4ELi3EEENSA_18smem_ptr_flag_bitsILi16EEENSS_INSB_IJNSC_ILi8EEESG_EEENSB_IJSG_SD_EEEEEEEvEENS10_INSA_13SM90_TMA_LOADES1B_vEEEENS_8epilogue10collective18CollectiveEpilogueINS1G_23Sm100TmaWarpSpecializedILi3ELi2ELi16ELb1ELb0EEEJSI_NSB_IJNSS_ISG_SD_EENSS_INSC_ILi32EEESD_EEEEESJ_NSB_IJNSB_IJlllEEESD_ST_EEESJ_S1Q_NS1G_6fusion15FusionCallbacksIS1K_NS1R_17LinearCombinationISJ_fSJ_fLNS_15FloatRoundStyleE2EEESI_S1O_JEEENSA_5SM1004TMEM4LOAD26SM100_TMEM_LOAD_16dp256b4xES11_NS12_INS13_ILi2ELi4ELi3EEES16_NSS_INSB_IJS17_S1M_EEENSB_IJS1M_SD_EEEEEEENSA_17SM75_U32x4_LDSM_NENSA_21SM90_TMA_STORE_IM2COLES25_NSA_17SM90_U32x4_STSM_NENSA_39AutoVectorizingCopyWithAssumedAlignmentILi128EEEEEEvvEEEEvNT_6ParamsE)
        /*0008*/ 	.word	0x00000060


	//----- nvinfo : EIATTR_FRAME_SIZE
	.align		4
.L_19:
        /*000c*/ 	.byte	0x04, 0x11
        /*000e*/ 	.short	(.L_21 - .L_20)
	.align		4
.L_20:
        /*0010*/ 	.word	index@($__internal_2_$__cuda_sm10x_tcgen05_guardrail_trap_unallocated_columns_being_dealloced)
        /*0014*/ 	.word	0x00000008


	//----- nvinfo : EIATTR_FRAME_SIZE
	.align		4
.L_21:
        /*0018*/ 	.byte	0x04, 0x11
        /*001a*/ 	.short	(.L_23 - .L_22)
	.align		4
.L_22:
        /*001c*/ 	.word	index@($__internal_1_$__cuda_sm10x_tcgen05_guardrail_trap_phase_invalid_during_alloc)
        /*0020*/ 	.word	0x00000008


	//----- nvinfo : EIATTR_FRAME_SIZE
	.align		4
.L_23:
        /*0024*/ 	.byte	0x04, 0x11
        /*0026*/ 	.short	(.L_25 - .L_24)
	.align		4
.L_24:
        /*0028*/ 	.word	index@($__internal_0_$__cuda_sm10x_tcgen05_guardrail_trap_col_being_dealloced_not_returned_by_alloc)
        /*002c*/ 	.word	0x00000008


	//----- nvinfo : EIATTR_FRAME_SIZE
	.align		4
.L_25:
        /*0030*/ 	.byte	0x04, 0x11
        /*0032*/ 	.short	(.L_27 - .L_26)
	.align		4
.L_26:
        /*0034*/ 	.word	index@(_ZN7cutlass13device_kernelINS_4conv6kernel13ConvUniversalINS1_16ConvProblemShapeILNS1_8OperatorE0ELi2EEENS1_10collective14CollectiveConvINS1_47MainloopSm100TmaUmmaWarpSpecializedImplicitGemmILS5_0ELi13ELi2ELi1ELi2EN4cute5tupleIJNSA_1CILi1EEESD_SD_EEEEENSB_IJNSC_ILi64EEESG_NSB_IJSG_EEEEEENS_6half_tESJ_NSA_8TiledMMAINSA_8MMA_AtomIJNSA_20SM100_MMA_F16BF16_SSISJ_SJ_fLi64ELi64ELNSA_4UMMA5MajorE0ELSO_0ELNSN_7ScaleInE0ELSP_0EEEEEENSA_6LayoutISE_NSB_IJNSC_ILi0EEEST_ST_EEEEENSB_IJNSA_10UnderscoreESW_SW_EEEEENS7_6detail27Sm100ImplicitGemmTileTraitsINSA_20SM90_TMA_LOAD_IM2COLENSA_14ComposedLayoutINSA_7SwizzleILi3ELi4ELi3EEENSA_18smem_ptr_flag_bitsILi16EEENSS_INSB_IJNSC_ILi8EEESG_EEENSB_IJSG_SD_EEEEEEEvEENS10_INSA_13SM90_TMA_LOADES1B_vEEEENS_8epilogue10collective18CollectiveEpilogueINS1G_23Sm100TmaWarpSpecializedILi3ELi2ELi16ELb1ELb0EEEJSI_NSB_IJNSS_ISG_SD_EENSS_INSC_ILi32EEESD_EEEEESJ_NSB_IJNSB_IJlllEEESD_ST_EEESJ_S1Q_NS1G_6fusion15FusionCallbacksIS1K_NS1R_17LinearCombinationISJ_fSJ_fLNS_15FloatRoundStyleE2EEESI_S1O_JEEENSA_5SM1004TMEM4LOAD26SM100_TMEM_LOAD_16dp256b4xES11_NS12_INS13_ILi2ELi4ELi3EEES16_NSS_INSB_IJS17_S1M_EEENSB_IJS1M_SD_EEEEEEENSA_17SM75_U32x4_LDSM_NENSA_21SM90_TMA_STORE_IM2COLES25_NSA_17SM90_U32x4_STSM_NENSA_39AutoVectorizingCopyWithAssumedAlignmentILi128EEEEEEvvEEEEvNT_6ParamsE)
        /*0038*/ 	.word	0x00000008


	//----- nvinfo : EIATTR_MIN_STACK_SIZE
	.align		4
.L_27:
        /*003c*/ 	.byte	0x04, 0x12
        /*003e*/ 	.short	(.L_29 - .L_28)
	.align		4
.L_28:
        /*0040*/ 	.word	index@(_ZN7cutlass13device_kernelINS_4conv6kernel13ConvUniversalINS1_16ConvProblemShapeILNS1_8OperatorE0ELi2EEENS1_10collective14CollectiveConvINS1_47MainloopSm100TmaUmmaWarpSpecializedImplicitGemmILS5_0ELi13ELi2ELi1ELi2EN4cute5tupleIJNSA_1CILi1EEESD_SD_EEEEENSB_IJNSC_ILi64EEESG_NSB_IJSG_EEEEEENS_6half_tESJ_NSA_8TiledMMAINSA_8MMA_AtomIJNSA_20SM100_MMA_F16BF16_SSISJ_SJ_fLi64ELi64ELNSA_4UMMA5MajorE0ELSO_0ELNSN_7ScaleInE0ELSP_0EEEEEENSA_6LayoutISE_NSB_IJNSC_ILi0EEEST_ST_EEEEENSB_IJNSA_10UnderscoreESW_SW_EEEEENS7_6detail27Sm100ImplicitGemmTileTraitsINSA_20SM90_TMA_LOAD_IM2COLENSA_14ComposedLayoutINSA_7SwizzleILi3ELi4ELi3EEENSA_18smem_ptr_flag_bitsILi16EEENSS_INSB_IJNSC_ILi8EEESG_EEENSB_IJSG_SD_EEEEEEEvEENS10_INSA_13SM90_TMA_LOADES1B_vEEEENS_8epilogue10collective18CollectiveEpilogueINS1G_23Sm100TmaWarpSpecializedILi3ELi2ELi16ELb1ELb0EEEJSI_NSB_IJNSS_ISG_SD_EENSS_INSC_ILi32EEESD_EEEEESJ_NSB_IJNSB_IJlllEEESD_ST_EEESJ_S1Q_NS1G_6fusion15FusionCallbacksIS1K_NS1R_17LinearCombinationISJ_fSJ_fLNS_15FloatRoundStyleE2EEESI_S1O_JEEENSA_5SM1004TMEM4LOAD26SM100_TMEM_LOAD_16dp256b4xES11_NS12_INS13_ILi2ELi4ELi3EEES16_NSS_INSB_IJS17_S1M_EEENSB_IJS1M_SD_EEEEEEENSA_17SM75_U32x4_LDSM_NENSA_21SM90_TMA_STORE_IM2COLES25_NSA_17SM90_U32x4_STSM_NENSA_39AutoVectorizingCopyWithAssumedAlignmentILi128EEEEEEvvEEEEvNT_6ParamsE)
        /*0044*/ 	.word	0x00000008
.L_29:


//--------------------- .nv.compat                --------------------------
	.section	.nv.compat,"",@"SHT_CUDA_COMPAT_INFO"
	.align	4
        /*0000*/ 	.byte	0x02, 0x09, 0x01, 0x00, 0x02, 0x02, 0x02, 0x00, 0x02, 0x05, 0x05, 0x00, 0x03, 0x07, 0x01, 0x01
        /*0010*/ 	.byte	0x02, 0x03, 0x01, 0x00, 0x02, 0x06, 0x01, 0x00, 0x04, 0x0b, 0x08, 0x00, 0x09, 0x00, 0x00, 0x00
        /*0020*/ 	.byte	0x00, 0x00, 0x00, 0x00


//--------------------- .nv.info._ZN7cutlass13device_kernelINS_4conv6kernel13ConvUniversalINS1_16ConvProblemShapeILNS1_8OperatorE0ELi2EEENS1_10collective14CollectiveConvINS1_47MainloopSm100TmaUmmaWarpSpecializedImplicitGemmILS5_0ELi13ELi2ELi1ELi2EN4cute5tupleIJNSA_1CILi1EEESD_SD_EEEEENSB_IJNSC_ILi64EEESG_NSB_IJSG_EEEEEENS_6half_tESJ_NSA_8TiledMMAINSA_8MMA_AtomIJNSA_20SM100_MMA_F16BF16_SSISJ_SJ_fLi64ELi64ELNSA_4UMMA5MajorE0ELSO_0ELNSN_7ScaleInE0ELSP_0EEEEEENSA_6LayoutISE_NSB_IJNSC_ILi0EEEST_ST_EEEEENSB_IJNSA_10UnderscoreESW_SW_EEEEENS7_6detail27Sm100ImplicitGemmTileTraitsINSA_20SM90_TMA_LOAD_IM2COLENSA_14ComposedLayoutINSA_7SwizzleILi3ELi4ELi3EEENSA_18smem_ptr_flag_bitsILi16EEENSS_INSB_IJNSC_ILi8EEESG_EEENSB_IJSG_SD_EEEEEEEvEENS10_INSA_13SM90_TMA_LOADES1B_vEEEENS_8epilogue10collective18CollectiveEpilogueINS1G_23Sm100TmaWarpSpecializedILi3ELi2ELi16ELb1ELb0EEEJSI_NSB_IJNSS_ISG_SD_EENSS_INSC_ILi32EEESD_EEEEESJ_NSB_IJNSB_IJlllEEESD_ST_EEESJ_S1Q_NS1G_6fusion15FusionCallbacksIS1K_NS1R_17LinearCombinationISJ_fSJ_fLNS_15FloatRoundStyleE2EEESI_S1O_JEEENSA_5SM1004TMEM4LOAD26SM100_TMEM_LOAD_16dp256b4xES11_NS12_INS13_ILi2ELi4ELi3EEES16_NSS_INSB_IJS17_S1M_EEENSB_IJS1M_SD_EEEEEEENSA_17SM75_U32x4_LDSM_NENSA_21SM90_TMA_STORE_IM2COLES25_NSA_17SM90_U32x4_STSM_NENSA_39AutoVectorizingCopyWithAssumedAlignmentILi128EEEEEEvvEEEEvNT_6ParamsE --------------------------
	.section	.nv.info._ZN7cutlass13device_kernelINS_4conv6kernel13ConvUniversalINS1_16ConvProblemShapeILNS1_8OperatorE0ELi2EEENS1_10collective14CollectiveConvINS1_47MainloopSm100TmaUmmaWarpSpecializedImplicitGemmILS5_0ELi13ELi2ELi1ELi2EN4cute5tupleIJNSA_1CILi1EEESD_SD_EEEEENSB_IJNSC_ILi64EEESG_NSB_IJSG_EEEEEENS_6half_tESJ_NSA_8TiledMMAINSA_8MMA_AtomIJNSA_20SM100_MMA_F16BF16_SSISJ_SJ_fLi64ELi64ELNSA_4UMMA5MajorE0ELSO_0ELNSN_7ScaleInE0ELSP_0EEEEEENSA_6LayoutISE_NSB_IJNSC_ILi0EEEST_ST_EEEEENSB_IJNSA_10UnderscoreESW_SW_EEEEENS7_6detail27Sm100ImplicitGemmTileTraitsINSA_20SM90_TMA_LOAD_IM2COLENSA_14ComposedLayoutINSA_7SwizzleILi3ELi4ELi3EEENSA_18smem_ptr_flag_bitsILi16EEENSS_INSB_IJNSC_ILi8EEESG_EEENSB_IJSG_SD_EEEEEEEvEENS10_INSA_13SM90_TMA_LOADES1B_vEEEENS_8epilogue10collective18CollectiveEpilogueINS1G_23Sm100TmaWarpSpecializedILi3ELi2ELi16ELb1ELb0EEEJSI_NSB_IJNSS_ISG_SD_EENSS_INSC_ILi32EEESD_EEEEESJ_NSB_IJNSB_IJlllEEESD_ST_EEESJ_S1Q_NS1G_6fusion15FusionCallbacksIS1K_NS1R_17LinearCombinationISJ_fSJ_fLNS_15FloatRoundStyleE2EEESI_S1O_JEEENSA_5SM1004TMEM4LOAD26SM100_TMEM_LOAD_16dp256b4xES11_NS12_INS13_ILi2ELi4ELi3EEES16_NSS_INSB_IJS17_S1M_EEENSB_IJS1M_SD_EEEEEEENSA_17SM75_U32x4_LDSM_NENSA_21SM90_TMA_STORE_IM2COLES25_NSA_17SM90_U32x4_STSM_NENSA_39AutoVectorizingCopyWithAssumedAlignmentILi128EEEEEEvvEEEEvNT_6ParamsE,"",@"SHT_CUDA_INFO"
	.sectionflags	@""
	.align	4


	//----- nvinfo : EIATTR_CUDA_API_VERSION
	.align		4
        /*0000*/ 	.byte	0x04, 0x37
        /*0002*/ 	.short	(.L_31 - .L_30)
.L_30:
        /*0004*/ 	.word	0x00000082


	//----- nvinfo : EIATTR_KPARAM_INFO
	.align		4
.L_31:
        /*0008*/ 	.byte	0x04, 0x17
        /*000a*/ 	.short	(.L_33 - .L_32)
.L_32:
        /*000c*/ 	.word	0x00000000
        /*0010*/ 	.short	0x0000
        /*0012*/ 	.short	0x0000
        /*0014*/ 	.byte	0x00, 0xf0, 0x01, 0x20


	//----- nvinfo : EIATTR_AT_ENTRY_FRAGMENTS
	.align		4
.L_33:
        /*0018*/ 	.byte	0x04, 0x4f
        /*001a*/ 	.short	(.L_35 - .L_34)


	//   ....[0]....
.L_34:
        /*001c*/ 	.word	0x00000006


	//----- nvinfo : EIATTR_RESERVED_SMEM_USED
	.align		4
.L_35:
        /*0020*/ 	.byte	0x01, 0x41
	.zero		2


	//----- nvinfo : EIATTR_SPARSE_MMA_MASK
	.align		4
        /*0024*/ 	.byte	0x03, 0x50
        /*0026*/ 	.short	0x0000


	//----- nvinfo : EIATTR_TCGEN05_1CTA_USED
	.align		4
        /*0028*/ 	.byte	0x01, 0x51
	.zero		2


	//----- nvinfo : EIATTR_MAXREG_COUNT
	.align		4
        /*002c*/ 	.byte	0x03, 0x1b
        /*002e*/ 	.short	0x00ff


	//----- nvinfo : EIATTR_NUM_BARRIERS
	.align		4
        /*0030*/ 	.byte	0x02, 0x4c
        /*0032*/ 	.byte	0x07
	.zero		1


	//----- nvinfo : EIATTR_EXTERNS
	.align		4
        /*0034*/ 	.byte	0x04, 0x0f
        /*0036*/ 	.short	(.L_37 - .L_36)


	//   ....[0]....
	.align		4
.L_36:
        /*0038*/ 	.word	index@(__assertfail)


	//----- nvinfo : EIATTR_MERCURY_ISA_VERSION
	.align		4
.L_37:
        /*003c*/ 	.byte	0x03, 0x5f
        /*003e*/ 	.short	0x0101


	//----- nvinfo : EIATTR_INT_WARP_WIDE_INSTR_OFFSETS
	.align		4
        /*0040*/ 	.byte	0x04, 0x31
        /*0042*/ 	.short	(.L_39 - .L_38)


	//   ....[0]....
.L_38:
        /*0044*/ 	.word	0x00003f80


	//   ....[1]....
        /*0048*/ 	.word	0x00003fa0


	//   ....[2]....
        /*004c*/ 	.word	0x00003fd0


	//   ....[3]....
        /*0050*/ 	.word	0x00004a30


	//   ....[4]....
        /*0054*/ 	.word	0x00004aa0


	//   ....[5]....
        /*0058*/ 	.word	0x00004ce0


	//   ....[6]....
        /*005c*/ 	.word	0x00004d10


	//----- nvinfo : EIATTR_COOP_GROUP_MASK_REGIDS
	.align		4
.L_39:
        /*0060*/ 	.byte	0x04, 0x29
        /*0062*/ 	.short	(.L_41 - .L_40)


	//   ....[0]....
.L_40:
        /*0064*/ 	.word	0xffffffff


	//   ....[1]....
        /*0068*/ 	.word	0xffffffff


	//   ....[2]....
        /*006c*/ 	.word	0xffffffff


	//   ....[3]....
        /*0070*/ 	.word	0xffffffff


	//   ....[4]....
        /*0074*/ 	.word	0xffffffff


	//   ....[5]....
        /*0078*/ 	.word	0xffffffff


	//   ....[6]....
        /*007c*/ 	.word	0xffffffff


	//   ....[7]....
        /*0080*/ 	.word	0xffffffff


	//   ....[8]....
        /*0084*/ 	.word	0xffffffff


	//   ....[9]....
        /*0088*/ 	.word	0xffffffff


	//   ....[10]....
        /*008c*/ 	.word	0xffffffff


	//   ....[11]....
        /*0090*/ 	.word	0xffffffff


	//----- nvinfo : EIATTR_COOP_GROUP_INSTR_OFFSETS
	.align		4
.L_41:
        /*0094*/ 	.byte	0x04, 0x28
        /*0096*/ 	.short	(.L_43 - .L_42)


	//   ....[0]....
.L_42:
        /*0098*/ 	.word	0x000000a0


	//   ....[1]....
        /*009c*/ 	.word	0x00000510


	//   ....[2]....
        /*00a0*/ 	.word	0x000007d0


	//   ....[3]....
        /*00a4*/ 	.word	0x00000950


	//   ....[4]....
        /*00a8*/ 	.word	0x00000a50


	//   ....[5]....
        /*00ac*/ 	.word	0x00000ba0


	//   ....[6]....
        /*00b0*/ 	.word	0x00002220


	//   ....[7]....
        /*00b4*/ 	.word	0x000032f0


	//   ....[8]....
        /*00b8*/ 	.word	0x00003500


	//   ....[9]....
        /*00bc*/ 	.word	0x00003530


	//   ....[10]....
        /*00c0*/ 	.word	0x00003e60


	//   ....[11]....
        /*00c4*/ 	.word	0x000040a0


	//----- nvinfo : EIATTR_VRC_CTA_INIT_COUNT
	.align		4
.L_43:
        /*00c8*/ 	.byte	0x02, 0x4a
        /*00ca*/ 	.byte	0x80
	.zero		1


	//----- nvinfo : EIATTR_SYSCALL_OFFSETS
	.align		4
        /*00cc*/ 	.byte	0x04, 0x46
        /*00ce*/ 	.short	(.L_45 - .L_44)


	//   ....[0]....
.L_44:
        /*00d0*/ 	.word	0x000059f0


	//   ....[1]....
        /*00d4*/ 	.word	0x00005ae0


	//   ....[2]....
        /*00d8*/ 	.word	0x000062c0


	//   ....[3]....
        /*00dc*/ 	.word	0x00006c30


	//----- nvinfo : EIATTR_MBARRIER_INSTR_OFFSETS
	.align		4
.L_45:
        /*00e0*/ 	.byte	0x04, 0x39
        /*00e2*/ 	.short	(.L_47 - .L_46)


	//   ....[0]....
.L_46:
        /*00e4*/ 	.word	0x00000610
        /*00e8*/ 	.word	0x000000ff
        /*00ec*/ 	.word	0x00000000
        /*00f0*/ 	.short	0x0100
        /*00f2*/ 	.byte	0x05
	.zero		1


	//   ....[1]....
        /*00f4*/ 	.word	0x00000620
        /*00f8*/ 	.word	0x000000ff
        /*00fc*/ 	.word	0x00000068
        /*0100*/ 	.short	0x0100
        /*0102*/ 	.byte	0x05
	.zero		1


	//   ....[2]....
        /*0104*/ 	.word	0x00000630
        /*0108*/ 	.word	0x000000ff
        /*010c*/ 	.word	0x00000008
        /*0110*/ 	.short	0x0100
        /*0112*/ 	.byte	0x05
	.zero		1


	//   ....[3]....
        /*0114*/ 	.word	0x00000640
        /*0118*/ 	.word	0x000000ff
        /*011c*/ 	.word	0x00000070
        /*0120*/ 	.short	0x0100
        /*0122*/ 	.byte	0x05
	.zero		1


	//   ....[4]....
        /*0124*/ 	.word	0x00000650
        /*0128*/ 	.word	0x000000ff
        /*012c*/ 	.word	0x00000010
        /*0130*/ 	.short	0x0100
        /*0132*/ 	.byte	0x05
	.zero		1


	//   ....[5]....
        /*0134*/ 	.word	0x00000660
        /*0138*/ 	.word	0x000000ff
        /*013c*/ 	.word	0x00000078
        /*0140*/ 	.short	0x0100
        /*0142*/ 	.byte	0x05
	.zero		1


	//   ....[6]....
        /*0144*/ 	.word	0x00000670
        /*0148*/ 	.word	0x000000ff
        /*014c*/ 	.word	0x00000018
        /*0150*/ 	.short	0x0100
        /*0152*/ 	.byte	0x05
	.zero		1


	//   ....[7]....
        /*0154*/ 	.word	0x00000680
        /*0158*/ 	.word	0x000000ff
        /*015c*/ 	.word	0x00000080
        /*0160*/ 	.short	0x0100
        /*0162*/ 	.byte	0x05
	.zero		1


	//   ....[8]....
        /*0164*/ 	.word	0x00000690
        /*0168*/ 	.word	0x000000ff
        /*016c*/ 	.word	0x00000020
        /*0170*/ 	.short	0x0100
        /*0172*/ 	.byte	0x05
	.zero		1


	//   ....[9]....
        /*0174*/ 	.word	0x000006a0
        /*0178*/ 	.word	0x000000ff
        /*017c*/ 	.word	0x00000088
        /*0180*/ 	.short	0x0100
        /*0182*/ 	.byte	0x05
	.zero		1


	//   ....[10]....
        /*0184*/ 	.word	0x000006b0
        /*0188*/ 	.word	0x000000ff
        /*018c*/ 	.word	0x00000028
        /*0190*/ 	.short	0x0100
        /*0192*/ 	.byte	0x05
	.zero		1


	//   ....[11]....
        /*0194*/ 	.word	0x000006c0
        /*0198*/ 	.word	0x000000ff
        /*019c*/ 	.word	0x00000090
        /*01a0*/ 	.short	0x0100
        /*01a2*/ 	.byte	0x05
	.zero		1


	//   ....[12]....
        /*01a4*/ 	.word	0x000006d0
        /*01a8*/ 	.word	0x000000ff
        /*01ac*/ 	.word	0x00000030
        /*01b0*/ 	.short	0x0100
        /*01b2*/ 	.byte	0x05
	.zero		1


	//   ....[13]....
        /*01b4*/ 	.word	0x000006e0
        /*01b8*/ 	.word	0x000000ff
        /*01bc*/ 	.word	0x00000098
        /*01c0*/ 	.short	0x0100
        /*01c2*/ 	.byte	0x05
	.zero		1


	//   ....[14]....
        /*01c4*/ 	.word	0x000006f0
        /*01c8*/ 	.word	0x000000ff
        /*01cc*/ 	.word	0x00000038
        /*01d0*/ 	.short	0x0100
        /*01d2*/ 	.byte	0x05
	.zero		1


	//   ....[15]....
        /*01d4*/ 	.word	0x00000700
        /*01d8*/ 	.word	0x000000ff
        /*01dc*/ 	.word	0x000000a0
        /*01e0*/ 	.short	0x0100
        /*01e2*/ 	.byte	0x05
	.zero		1


	//   ....[16]....
        /*01e4*/ 	.word	0x00000710
        /*01e8*/ 	.word	0x000000ff
        /*01ec*/ 	.word	0x00000040
        /*01f0*/ 	.short	0x0100
        /*01f2*/ 	.byte	0x05
	.zero		1


	//   ....[17]....
        /*01f4*/ 	.word	0x00000720
        /*01f8*/ 	.word	0x000000ff
        /*01fc*/ 	.word	0x000000a8
        /*0200*/ 	.short	0x0100
        /*0202*/ 	.byte	0x05
	.zero		1


	//   ....[18]....
        /*0204*/ 	.word	0x00000730
        /*0208*/ 	.word	0x000000ff
        /*020c*/ 	.word	0x00000048
        /*0210*/ 	.short	0x0100
        /*0212*/ 	.byte	0x05
	.zero		1


	//   ....[19]....
        /*0214*/ 	.word	0x00000740
        /*0218*/ 	.word	0x000000ff
        /*021c*/ 	.word	0x000000b0
        /*0220*/ 	.short	0x0100
        /*0222*/ 	.byte	0x05
	.zero		1


	//   ....[20]....
        /*0224*/ 	.word	0x00000750
        /*0228*/ 	.word	0x000000ff
        /*022c*/ 	.word	0x00000050
        /*0230*/ 	.short	0x0100
        /*0232*/ 	.byte	0x05
	.zero		1


	//   ....[21]....
        /*0234*/ 	.word	0x00000760
        /*0238*/ 	.word	0x000000ff
        /*023c*/ 	.word	0x000000b8
        /*0240*/ 	.short	0x0100
        /*0242*/ 	.byte	0x05
	.zero		1


	//   ....[22]....
        /*0244*/ 	.word	0x00000770
        /*0248*/ 	.word	0x000000ff
        /*024c*/ 	.word	0x00000058
        /*0250*/ 	.short	0x0100
        /*0252*/ 	.byte	0x05
	.zero		1


	//   ....[23]....
        /*0254*/ 	.word	0x00000780
        /*0258*/ 	.word	0x000000ff
        /*025c*/ 	.word	0x000000c0
        /*0260*/ 	.short	0x0100
        /*0262*/ 	.byte	0x05
	.zero		1


	//   ....[24]....
        /*0264*/ 	.word	0x00000790
        /*0268*/ 	.word	0x000000ff
        /*026c*/ 	.word	0x00000060
        /*0270*/ 	.short	0x0100
        /*0272*/ 	.byte	0x05
	.zero		1


	//   ....[25]....
        /*0274*/ 	.word	0x000007a0
        /*0278*/ 	.word	0x000000ff
        /*027c*/ 	.word	0x000000c8
        /*0280*/ 	.short	0x0100
        /*0282*/ 	.byte	0x05
	.zero		1


	//   ....[26]....
        /*0284*/ 	.word	0x000008e0
        /*0288*/ 	.word	0x000000ff
        /*028c*/ 	.word	0x000000d0
        /*0290*/ 	.short	0x0100
        /*0292*/ 	.byte	0x07
	.zero		1


	//   ....[27]....
        /*0294*/ 	.word	0x000008f0
        /*0298*/ 	.word	0x000000ff
        /*029c*/ 	.word	0x000000e8
        /*02a0*/ 	.short	0x0100
        /*02a2*/ 	.byte	0x07
	.zero		1


	//   ....[28]....
        /*02a4*/ 	.word	0x00000900
        /*02a8*/ 	.word	0x000000ff
        /*02ac*/ 	.word	0x000000d8
        /*02b0*/ 	.short	0x0100
        /*02b2*/ 	.byte	0x07
	.zero		1


	//   ....[29]....
        /*02b4*/ 	.word	0x00000910
        /*02b8*/ 	.word	0x000000ff
        /*02bc*/ 	.word	0x000000f0
        /*02c0*/ 	.short	0x0100
        /*02c2*/ 	.byte	0x07
	.zero		1


	//   ....[30]....
        /*02c4*/ 	.word	0x00000920
        /*02c8*/ 	.word	0x000000ff
        /*02cc*/ 	.word	0x000000e0
        /*02d0*/ 	.short	0x0100
        /*02d2*/ 	.byte	0x07
	.zero		1


	//   ....[31]....
        /*02d4*/ 	.word	0x00000930
        /*02d8*/ 	.word	0x000000ff
        /*02dc*/ 	.word	0x000000f8
        /*02e0*/ 	.short	0x0100
        /*02e2*/ 	.byte	0x07
	.zero		1


	//   ....[32]....
        /*02e4*/ 	.word	0x00000a20
        /*02e8*/ 	.word	0x000000ff
        /*02ec*/ 	.word	0x00000100
        /*02f0*/ 	.short	0x0100
        /*02f2*/ 	.byte	0x05
	.zero		1


	//   ....[33]....
        /*02f4*/ 	.word	0x00000a30
        /*02f8*/ 	.word	0x000000ff
        /*02fc*/ 	.word	0x00000108
        /*0300*/ 	.short	0x0100
        /*0302*/ 	.byte	0x05
	.zero		1


	//   ....[34]....
        /*0304*/ 	.word	0x00000b70
        /*0308*/ 	.word	0x000000ff
        /*030c*/ 	.word	0x00000110
        /*0310*/ 	.short	0x0100
        /*0312*/ 	.byte	0x05
	.zero		1


	//   ....[35]....
        /*0314*/ 	.word	0x00000b80
        /*0318*/ 	.word	0x000000ff
        /*031c*/ 	.word	0x00000118
        /*0320*/ 	.short	0x0100
        /*0322*/ 	.byte	0x05
	.zero		1


	//   ....[36]....
        /*0324*/ 	.word	0x00000cb0
        /*0328*/ 	.word	0x000000ff
        /*032c*/ 	.word	0x00000120
        /*0330*/ 	.short	0x0100
        /*0332*/ 	.byte	0x07
	.zero		1


	//   ....[37]....
        /*0334*/ 	.word	0x00000cc0
        /*0338*/ 	.word	0x000000ff
        /*033c*/ 	.word	0x00000130
        /*0340*/ 	.short	0x0100
        /*0342*/ 	.byte	0x07
	.zero		1


	//   ....[38]....
        /*0344*/ 	.word	0x00000cd0
        /*0348*/ 	.word	0x000000ff
        /*034c*/ 	.word	0x00000128
        /*0350*/ 	.short	0x0100
        /*0352*/ 	.byte	0x07
	.zero		1


	//   ....[39]....
        /*0354*/ 	.word	0x00000ce0
        /*0358*/ 	.word	0x000000ff
        /*035c*/ 	.word	0x00000138
        /*0360*/ 	.short	0x0100
        /*0362*/ 	.byte	0x07
	.zero		1


	//   ....[40]....
        /*0364*/ 	.word	0x00001620
        /*0368*/ 	.word	0x000000ff
        /*036c*/ 	.word	0x00000068
        /*0370*/ 	.short	0x010a
        /*0372*/ 	.byte	0x04
	.zero		1


	//   ....[41]....
        /*0374*/ 	.word	0x000018e0
        /*0378*/ 	.word	0x000000ff
        /*037c*/ 	.word	0x00000068
        /*0380*/ 	.short	0x010a
        /*0382*/ 	.byte	0x09
	.zero		1


	//   ....[42]....
        /*0384*/ 	.word	0x00001a50
        /*0388*/ 	.word	0x000000ff
        /*038c*/ 	.word	0x00000068
        /*0390*/ 	.short	0x010a
        /*0392*/ 	.byte	0x08
	.zero		1


	//   ....[43]....
        /*0394*/ 	.word	0x00001c00
        /*0398*/ 	.word	0x000000ff
        /*039c*/ 	.word	0x00000108
        /*03a0*/ 	.short	0x0101
        /*03a2*/ 	.byte	0x16
	.zero		1


	//   ....[44]....
        /*03a4*/ 	.word	0x00001c30
        /*03a8*/ 	.word	0x000000ff
        /*03ac*/ 	.word	0x00000068
        /*03b0*/ 	.short	0x010a
        /*03b2*/ 	.byte	0x04
	.zero		1


	//   ....[45]....
        /*03b4*/ 	.word	0x00001ed0
        /*03b8*/ 	.word	0x000000ff
        /*03bc*/ 	.word	0x00000068
        /*03c0*/ 	.short	0x010a
        /*03c2*/ 	.byte	0x09
	.zero		1


	//   ....[46]....
        /*03c4*/ 	.word	0x00002040
        /*03c8*/ 	.word	0x000000ff
        /*03cc*/ 	.word	0x00000068
        /*03d0*/ 	.short	0x010a
        /*03d2*/ 	.byte	0x08
	.zero		1


	//   ....[47]....
        /*03d4*/ 	.word	0x00002230
        /*03d8*/ 	.word	0x000000ff
        /*03dc*/ 	.word	0x00000110
        /*03e0*/ 	.short	0x010a
        /*03e2*/ 	.byte	0x16
	.zero		1


	//   ....[48]....
        /*03e4*/ 	.word	0x000022f0
        /*03e8*/ 	.word	0x000000ff
        /*03ec*/ 	.word	0x00000000
        /*03f0*/ 	.short	0x0101
        /*03f2*/ 	.byte	0x04
	.zero		1


	//   ....[49]....
        /*03f4*/ 	.word	0x000027f0
        /*03f8*/ 	.word	0x000000ff
        /*03fc*/ 	.word	0x00000000
        /*0400*/ 	.short	0x010a
        /*0402*/ 	.byte	0x04
	.zero		1


	//   ....[50]....
        /*0404*/ 	.word	0x00002890
        /*0408*/ 	.word	0x000000ff
        /*040c*/ 	.word	0x00000000
        /*0410*/ 	.short	0x010a
        /*0412*/ 	.byte	0x04
	.zero		1


	//   ....[51]....
        /*0414*/ 	.word	0x00002930
        /*0418*/ 	.word	0x000000ff
        /*041c*/ 	.word	0x00000000
        /*0420*/ 	.short	0x010a
        /*0422*/ 	.byte	0x04
	.zero		1


	//   ....[52]....
        /*0424*/ 	.word	0x000029d0
        /*0428*/ 	.word	0x000000ff
        /*042c*/ 	.word	0x00000000
        /*0430*/ 	.short	0x010a
        /*0432*/ 	.byte	0x04
	.zero		1


	//   ....[53]....
        /*0434*/ 	.word	0x00002a70
        /*0438*/ 	.word	0x000000ff
        /*043c*/ 	.word	0x00000000
        /*0440*/ 	.short	0x010a
        /*0442*/ 	.byte	0x04
	.zero		1


	//   ....[54]....
        /*0444*/ 	.word	0x00002b10
        /*0448*/ 	.word	0x000000ff
        /*044c*/ 	.word	0x00000000
        /*0450*/ 	.short	0x010a
        /*0452*/ 	.byte	0x04
	.zero		1


	//   ....[55]....
        /*0454*/ 	.word	0x00002bb0
        /*0458*/ 	.word	0x000000ff
        /*045c*/ 	.word	0x00000000
        /*0460*/ 	.short	0x010a
        /*0462*/ 	.byte	0x04
	.zero		1


	//   ....[56]....
        /*0464*/ 	.word	0x00002c50
        /*0468*/ 	.word	0x000000ff
        /*046c*/ 	.word	0x00000000
        /*0470*/ 	.short	0x010a
        /*0472*/ 	.byte	0x04
	.zero		1


	//   ....[57]....
        /*0474*/ 	.word	0x00002cf0
        /*0478*/ 	.word	0x000000ff
        /*047c*/ 	.word	0x00000000
        /*0480*/ 	.short	0x010a
        /*0482*/ 	.byte	0x04
	.zero		1


	//   ....[58]....
        /*0484*/ 	.word	0x00002d90
        /*0488*/ 	.word	0x000000ff
        /*048c*/ 	.word	0x00000000
        /*0490*/ 	.short	0x010a
        /*0492*/ 	.byte	0x04
	.zero		1


	//   ....[59]....
        /*0494*/ 	.word	0x00002e30
        /*0498*/ 	.word	0x000000ff
        /*049c*/ 	.word	0x00000000
        /*04a0*/ 	.short	0x010a
        /*04a2*/ 	.byte	0x04
	.zero		1


	//   ....[60]....
        /*04a4*/ 	.word	0x00002ed0
        /*04a8*/ 	.word	0x000000ff
        /*04ac*/ 	.word	0x00000000
        /*04b0*/ 	.short	0x010a
        /*04b2*/ 	.byte	0x04
	.zero		1


	//   ....[61]....
        /*04b4*/ 	.word	0x00002f80
        /*04b8*/ 	.word	0x00000000
        /*04bc*/ 	.word	0x00000000
        /*04c0*/ 	.short	0x010a
        /*04c2*/ 	.byte	0xff
	.zero		1


	//   ....[62]....
        /*04c4*/ 	.word	0x000030b0
        /*04c8*/ 	.word	0x000000ff
        /*04cc*/ 	.word	0x00000118
        /*04d0*/ 	.short	0x010a
        /*04d2*/ 	.byte	0x2d
	.zero		1


	//   ....[63]....
        /*04d4*/ 	.word	0x00003150
        /*04d8*/ 	.word	0x000000ff
        /*04dc*/ 	.word	0x00000110
        /*04e0*/ 	.short	0x010a
        /*04e2*/ 	.byte	0x2d
	.zero		1


	//   ....[64]....
        /*04e4*/ 	.word	0x000031f0
        /*04e8*/ 	.word	0x000000ff
        /*04ec*/ 	.word	0x00000000
        /*04f0*/ 	.short	0x0101
        /*04f2*/ 	.byte	0x06
	.zero		1


	//   ....[65]....
        /*04f4*/ 	.word	0x00003230
        /*04f8*/ 	.word	0x000000ff
        /*04fc*/ 	.word	0x00000118
        /*0500*/ 	.short	0x0106
        /*0502*/ 	.byte	0x2d
	.zero		1


	//   ....[66]....
        /*0504*/ 	.word	0x00003270
        /*0508*/ 	.word	0x00000000
        /*050c*/ 	.word	0x00000118
        /*0510*/ 	.short	0x010a
        /*0512*/ 	.byte	0xff
	.zero		1


	//   ....[67]....
        /*0514*/ 	.word	0x000037c0
        /*0518*/ 	.word	0x000000ff
        /*051c*/ 	.word	0x00000110
        /*0520*/ 	.short	0x010a
        /*0522*/ 	.byte	0x06
	.zero		1


	//   ....[68]....
        /*0524*/ 	.word	0x00003870
        /*0528*/ 	.word	0x000000ff
        /*052c*/ 	.word	0x00000000
        /*0530*/ 	.short	0x0101
        /*0532*/ 	.byte	0x05
	.zero		1


	//   ....[69]....
        /*0534*/ 	.word	0x00003880
        /*0538*/ 	.word	0x000000ff
        /*053c*/ 	.word	0x00000130
        /*0540*/ 	.short	0x010a
        /*0542*/ 	.byte	0x08
	.zero		1


	//   ....[70]....
        /*0544*/ 	.word	0x00003910
        /*0548*/ 	.word	0x000000ff
        /*054c*/ 	.word	0x00000000
        /*0550*/ 	.short	0x010a
        /*0552*/ 	.byte	0x04
	.zero		1


	//   ....[71]....
        /*0554*/ 	.word	0x00003980
        /*0558*/ 	.word	0x000000ff
        /*055c*/ 	.word	0x00000000
        /*0560*/ 	.short	0x010a
        /*0562*/ 	.byte	0x07
	.zero		1


	//   ....[72]....
        /*0564*/ 	.word	0x00003ab0
        /*0568*/ 	.word	0x000000ff
        /*056c*/ 	.word	0x00000000
        /*0570*/ 	.short	0x010a
        /*0572*/ 	.byte	0x04
	.zero		1


	//   ....[73]....
        /*0574*/ 	.word	0x00003db0
        /*0578*/ 	.word	0x000000ff
        /*057c*/ 	.word	0x00000000
        /*0580*/ 	.short	0x010a
        /*0582*/ 	.byte	0x05
	.zero		1


	//   ....[74]....
        /*0584*/ 	.word	0x00003e40
        /*0588*/ 	.word	0x000000ff
        /*058c*/ 	.word	0x00000000
        /*0590*/ 	.short	0x010a
        /*0592*/ 	.byte	0x07
	.zero		1


	//   ....[75]....
        /*0594*/ 	.word	0x000042e0
        /*0598*/ 	.word	0x000000ff
        /*059c*/ 	.word	0x00000110
        /*05a0*/ 	.short	0x010a
        /*05a2*/ 	.byte	0x07
	.zero		1


	//   ....[76]....
        /*05a4*/ 	.word	0x00004380
        /*05a8*/ 	.word	0x000000ff
        /*05ac*/ 	.word	0x00000000
        /*05b0*/ 	.short	0x0101
        /*05b2*/ 	.byte	0x06
	.zero		1


	//   ....[77]....
        /*05b4*/ 	.word	0x000046a0
        /*05b8*/ 	.word	0x000000ff
        /*05bc*/ 	.word	0x00000108
        /*05c0*/ 	.short	0x010a
        /*05c2*/ 	.byte	0x07
	.zero		1


	//   ....[78]....
        /*05c4*/ 	.word	0x000048c0
        /*05c8*/ 	.word	0x000000ff
        /*05cc*/ 	.word	0x000000e8
        /*05d0*/ 	.short	0x010a
        /*05d2*/ 	.byte	0x11
	.zero		1


	//   ....[79]....
        /*05d4*/ 	.word	0x00004bc0
        /*05d8*/ 	.word	0x000000ff
        /*05dc*/ 	.word	0x000000d0
        /*05e0*/ 	.short	0x010b
        /*05e2*/ 	.byte	0x11
	.zero		1


	//   ....[80]....
        /*05e4*/ 	.word	0x00004c40
        /*05e8*/ 	.word	0x000000ff
        /*05ec*/ 	.word	0x00000000
        /*05f0*/ 	.short	0x0101
        /*05f2*/ 	.byte	0x13
	.zero		1


	//   ....[81]....
        /*05f4*/ 	.word	0x00004c70
        /*05f8*/ 	.word	0x000000ff
        /*05fc*/ 	.word	0x000000e8
        /*0600*/ 	.short	0x010a
        /*0602*/ 	.byte	0x0e
	.zero		1


	//   ....[82]....
        /*0604*/ 	.word	0x00004e70
        /*0608*/ 	.word	0x000000ff
        /*060c*/ 	.word	0x000000d0
        /*0610*/ 	.short	0x010b
        /*0612*/ 	.byte	0x0e
	.zero		1


	//   ....[83]....
        /*0614*/ 	.word	0x00004e90
        /*0618*/ 	.word	0x000000ff
        /*061c*/ 	.word	0x00000000
        /*0620*/ 	.short	0x0101
        /*0622*/ 	.byte	0x12
	.zero		1


	//   ....[84]....
        /*0624*/ 	.word	0x00004ef0
        /*0628*/ 	.word	0x000000ff
        /*062c*/ 	.word	0x00000000
        /*0630*/ 	.short	0x010a
        /*0632*/ 	.byte	0x04
	.zero		1


	//   ....[85]....
        /*0634*/ 	.word	0x00004fb0
        /*0638*/ 	.word	0x00000002
        /*063c*/ 	.word	0x00000000
        /*0640*/ 	.short	0x010a
        /*0642*/ 	.byte	0xff
	.zero		1


	//   ....[86]....
        /*0644*/ 	.word	0x00005030
        /*0648*/ 	.word	0x00000000
        /*064c*/ 	.word	0x00000000
        /*0650*/ 	.short	0x010a
        /*0652*/ 	.byte	0xff
	.zero		1


	//   ....[87]....
        /*0654*/ 	.word	0x000053d0
        /*0658*/ 	.word	0x000000ff
        /*065c*/ 	.word	0x00000110
        /*0660*/ 	.short	0x010a
        /*0662*/ 	.byte	0x34
	.zero		1


	//   ....[88]....
        /*0664*/ 	.word	0x000054f0
        /*0668*/ 	.word	0x000000ff
        /*066c*/ 	.word	0x00000000
        /*0670*/ 	.short	0x0101
        /*0672*/ 	.byte	0x04
	.zero		1


	//   ....[89]....
        /*0674*/ 	.word	0x00005eb0
        /*0678*/ 	.word	0x00000000
        /*067c*/ 	.word	0x000000d0
        /*0680*/ 	.short	0x010a
        /*0682*/ 	.byte	0xff
	.zero		1


	//   ....[90]....
        /*0684*/ 	.word	0x00005f60
        /*0688*/ 	.word	0x00000054
        /*068c*/ 	.word	0x00000120
        /*0690*/ 	.short	0x010a
        /*0692*/ 	.byte	0xff
	.zero		1


	//   ....[91]....
        /*0694*/ 	.word	0x00006000
        /*0698*/ 	.word	0x00000000
        /*069c*/ 	.word	0x000000d0
        /*06a0*/ 	.short	0x010a
        /*06a2*/ 	.byte	0xff
	.zero		1


	//   ....[92]....
        /*06a4*/ 	.word	0x000061a0
        /*06a8*/ 	.word	0x00000054
        /*06ac*/ 	.word	0x00000120
        /*06b0*/ 	.short	0x010a
        /*06b2*/ 	.byte	0xff
	.zero		1


	//   ....[93]....
        /*06b4*/ 	.word	0x00006990
        /*06b8*/ 	.word	0x00000000
        /*06bc*/ 	.word	0x00000000
        /*06c0*/ 	.short	0x0101
        /*06c2*/ 	.byte	0xff
	.zero		1


	//   ....[94]....
        /*06c4*/ 	.word	0x000069a0
        /*06c8*/ 	.word	0x00000003
        /*06cc*/ 	.word	0x000000d0
        /*06d0*/ 	.short	0x010a
        /*06d2*/ 	.byte	0xff
	.zero		1


	//   ....[95]....
        /*06d4*/ 	.word	0x00006a60
        /*06d8*/ 	.word	0x00000003
        /*06dc*/ 	.word	0x000000d0
        /*06e0*/ 	.short	0x010a
        /*06e2*/ 	.byte	0xff
	.zero		1


	//   ....[96]....
        /*06e4*/ 	.word	0x00006dc0
        /*06e8*/ 	.word	0x000000ff
        /*06ec*/ 	.word	0x00000000
        /*06f0*/ 	.short	0x0101
        /*06f2*/ 	.byte	0x05
	.zero		1


	//   ....[97]....
        /*06f4*/ 	.word	0x00007390
        /*06f8*/ 	.word	0x00000002
        /*06fc*/ 	.word	0x00000000
        /*0700*/ 	.short	0x0101
        /*0702*/ 	.byte	0xff
	.zero		1


	//   ....[98]....
        /*0704*/ 	.word	0x000075d0
        /*0708*/ 	.word	0x000000ff
        /*070c*/ 	.word	0x00000000
        /*0710*/ 	.short	0x0101
        /*0712*/ 	.byte	0x04
	.zero		1


	//   ....[99]....
        /*0714*/ 	.word	0x00007600
        /*0718*/ 	.word	0x00000002
        /*071c*/ 	.word	0x00000068
        /*0720*/ 	.short	0x010a
        /*0722*/ 	.byte	0xff
	.zero		1


	//   ....[100]....
        /*0724*/ 	.word	0x00007660
        /*0728*/ 	.word	0x00000002
        /*072c*/ 	.word	0x00000068
        /*0730*/ 	.short	0x010a
        /*0732*/ 	.byte	0xff
	.zero		1


	//   ....[101]....
        /*0734*/ 	.word	0x000076c0
        /*0738*/ 	.word	0x00000002
        /*073c*/ 	.word	0x00000110
        /*0740*/ 	.short	0x010a
        /*0742*/ 	.byte	0xff
	.zero		1


	//   ....[102]....
        /*0744*/ 	.word	0x00007720
        /*0748*/ 	.word	0x00000000
        /*074c*/ 	.word	0x00000000
        /*0750*/ 	.short	0x010a
        /*0752*/ 	.byte	0xff
	.zero		1


	//   ....[103]....
        /*0754*/ 	.word	0x00007780
        /*0758*/ 	.word	0x00000000
        /*075c*/ 	.word	0x00000000
        /*0760*/ 	.short	0x010a
        /*0762*/ 	.byte	0xff
	.zero		1


	//   ....[104]....
        /*0764*/ 	.word	0x000077e0
        /*0768*/ 	.word	0x00000000
        /*076c*/ 	.word	0x00000000
        /*0770*/ 	.short	0x010a
        /*0772*/ 	.byte	0xff
	.zero		1


	//   ....[105]....
        /*0774*/ 	.word	0x00007840
        /*0778*/ 	.word	0x00000000
        /*077c*/ 	.word	0x00000000
        /*0780*/ 	.short	0x010a
        /*0782*/ 	.byte	0xff
	.zero		1


	//   ....[106]....
        /*0784*/ 	.word	0x000078a0
        /*0788*/ 	.word	0x00000000
        /*078c*/ 	.word	0x00000000
        /*0790*/ 	.short	0x010a
        /*0792*/ 	.byte	0xff
	.zero		1


	//   ....[107]....
        /*0794*/ 	.word	0x00007900
        /*0798*/ 	.word	0x00000000
        /*079c*/ 	.word	0x00000000
        /*07a0*/ 	.short	0x010a
        /*07a2*/ 	.byte	0xff
	.zero		1


	//   ....[108]....
        /*07a4*/ 	.word	0x00007960
        /*07a8*/ 	.word	0x00000000
        /*07ac*/ 	.word	0x00000000
        /*07b0*/ 	.short	0x010a
        /*07b2*/ 	.byte	0xff
	.zero		1


	//   ....[109]....
        /*07b4*/ 	.word	0x000079c0
        /*07b8*/ 	.word	0x00000000
        /*07bc*/ 	.word	0x00000000
        /*07c0*/ 	.short	0x010a
        /*07c2*/ 	.byte	0xff
	.zero		1


	//   ....[110]....
        /*07c4*/ 	.word	0x00007a20
        /*07c8*/ 	.word	0x00000000
        /*07cc*/ 	.word	0x00000000
        /*07d0*/ 	.short	0x010a
        /*07d2*/ 	.byte	0xff
	.zero		1


	//   ....[111]....
        /*07d4*/ 	.word	0x00007a80
        /*07d8*/ 	.word	0x00000000
        /*07dc*/ 	.word	0x00000000
        /*07e0*/ 	.short	0x010a
        /*07e2*/ 	.byte	0xff
	.zero		1


	//   ....[112]....
        /*07e4*/ 	.word	0x00007ae0
        /*07e8*/ 	.word	0x00000000
        /*07ec*/ 	.word	0x00000000
        /*07f0*/ 	.short	0x010a
        /*07f2*/ 	.byte	0xff
	.zero		1


	//   ....[113]....
        /*07f4*/ 	.word	0x00007b40
        /*07f8*/ 	.word	0x00000000
        /*07fc*/ 	.word	0x00000000
        /*0800*/ 	.short	0x010a
        /*0802*/ 	.byte	0xff
	.zero		1


	//   ....[114]....
        /*0804*/ 	.word	0x00007ba0
        /*0808*/ 	.word	0x00000004
        /*080c*/ 	.word	0x00000118
        /*0810*/ 	.short	0x010a
        /*0812*/ 	.byte	0xff
	.zero		1


	//   ....[115]....
        /*0814*/ 	.word	0x00007c00
        /*0818*/ 	.word	0x00000004
        /*081c*/ 	.word	0x00000110
        /*0820*/ 	.short	0x010a
        /*0822*/ 	.byte	0xff
	.zero		1


	//   ....[116]....
        /*0824*/ 	.word	0x00007c60
        /*0828*/ 	.word	0x00000000
        /*082c*/ 	.word	0x00000110
        /*0830*/ 	.short	0x010a
        /*0832*/ 	.byte	0xff
	.zero		1


	//   ....[117]....
        /*0834*/ 	.word	0x00007cc0
        /*0838*/ 	.word	0x00000005
        /*083c*/ 	.word	0x00000130
        /*0840*/ 	.short	0x010a
        /*0842*/ 	.byte	0xff
	.zero		1


	//   ....[118]....
        /*0844*/ 	.word	0x00007d20
        /*0848*/ 	.word	0x00000000
        /*084c*/ 	.word	0x00000000
        /*0850*/ 	.short	0x010a
        /*0852*/ 	.byte	0xff
	.zero		1


	//   ....[119]....
        /*0854*/ 	.word	0x00007d80
        /*0858*/ 	.word	0x00000000
        /*085c*/ 	.word	0x00000000
        /*0860*/ 	.short	0x010a
        /*0862*/ 	.byte	0xff
	.zero		1


	//   ....[120]....
        /*0864*/ 	.word	0x00007de0
        /*0868*/ 	.word	0x00000000
        /*086c*/ 	.word	0x00000000
        /*0870*/ 	.short	0x010a
        /*0872*/ 	.byte	0xff
	.zero		1


	//   ....[121]....
        /*0874*/ 	.word	0x00007e40
        /*0878*/ 	.word	0x00000000
        /*087c*/ 	.word	0x00000110
        /*0880*/ 	.short	0x010a
        /*0882*/ 	.byte	0xff
	.zero		1


	//   ....[122]....
        /*0884*/ 	.word	0x00007ea0
        /*0888*/ 	.word	0x00000000
        /*088c*/ 	.word	0x00000108
        /*0890*/ 	.short	0x010a
        /*0892*/ 	.byte	0xff
	.zero		1


	//   ....[123]....
        /*0894*/ 	.word	0x00007f00
        /*0898*/ 	.word	0x00000003
        /*089c*/ 	.word	0x000000e8
        /*08a0*/ 	.short	0x010a
        /*08a2*/ 	.byte	0xff
	.zero		1


	//   ....[124]....
        /*08a4*/ 	.word	0x00007f60
        /*08a8*/ 	.word	0x00000003
        /*08ac*/ 	.word	0x000000e8
        /*08b0*/ 	.short	0x010a
        /*08b2*/ 	.byte	0xff
	.zero		1


	//   ....[125]....
        /*08b4*/ 	.word	0x00007fc0
        /*08b8*/ 	.word	0x00000000
        /*08bc*/ 	.word	0x00000000
        /*08c0*/ 	.short	0x010a
        /*08c2*/ 	.byte	0xff
	.zero		1


	//   ....[126]....
        /*08c4*/ 	.word	0x00008010
        /*08c8*/ 	.word	0x00000002
        /*08cc*/ 	.word	0x00000000
        /*08d0*/ 	.short	0x010a
        /*08d2*/ 	.byte	0xff
	.zero		1


	//   ....[127]....
        /*08d4*/ 	.word	0x00008070
        /*08d8*/ 	.word	0x00000000
        /*08dc*/ 	.word	0x00000110
        /*08e0*/ 	.short	0x010a
        /*08e2*/ 	.byte	0xff
	.zero		1


	//   ....[128]....
        /*08e4*/ 	.word	0x000080c0
        /*08e8*/ 	.word	0x00000000
        /*08ec*/ 	.word	0x000000d0
        /*08f0*/ 	.short	0x010a
        /*08f2*/ 	.byte	0xff
	.zero		1


	//   ....[129]....
        /*08f4*/ 	.word	0x00008110
        /*08f8*/ 	.word	0x00000054
        /*08fc*/ 	.word	0x00000120
        /*0900*/ 	.short	0x010a
        /*0902*/ 	.byte	0xff
	.zero		1


	//   ....[130]....
        /*0904*/ 	.word	0x00008160
        /*0908*/ 	.word	0x00000003
        /*090c*/ 	.word	0x000000d0
        /*0910*/ 	.short	0x010a
        /*0912*/ 	.byte	0xff
	.zero		1


	//----- nvinfo : EIATTR_NUM_MBARRIERS
	.align		4
.L_47:
        /*0914*/ 	.byte	0x03, 0x38
        /*0916*/ 	.short	0x0028


	//----- nvinfo : EIATTR_EXIT_INSTR_OFFSETS
	.align		4
        /*0918*/ 	.byte	0x04, 0x1c
        /*091a*/ 	.short	(.L_49 - .L_48)


	//   ....[0]....
.L_48:
        /*091c*/ 	.word	0x00002fb0


	//   ....[1]....
        /*0920*/ 	.word	0x00003240


	//   ....[2]....
        /*0924*/ 	.word	0x000032a0


	//   ....[3]....
        /*0928*/ 	.word	0x000040b0


	//   ....[4]....
        /*092c*/ 	.word	0x00005060


	//   ....[5]....
        /*0930*/ 	.word	0x000050a0


	//   ....[6]....
        /*0934*/ 	.word	0x000074c0


	//   ....[7]....
        /*0938*/ 	.word	0x00007540


	//   ....[8]....
        /*093c*/ 	.word	0x00007570


	//   ....[9]....
        /*0940*/ 	.word	0x000075e0


	//----- nvinfo : EIATTR_MAX_THREADS
	.align		4
.L_49:
        /*0944*/ 	.byte	0x04, 0x05
        /*0946*/ 	.short	(.L_51 - .L_50)
.L_50:
        /*0948*/ 	.word	0x00000100
        /*094c*/ 	.word	0x00000001
        /*0950*/ 	.word	0x00000001


	//----- nvinfo : EIATTR_CRS_STACK_SIZE
	.align		4
.L_51:
        /*0954*/ 	.byte	0x04, 0x1e
        /*0956*/ 	.short	(.L_53 - .L_52)
.L_52:
        /*0958*/ 	.word	0x00000000


	//----- nvinfo : EIATTR_CBANK_PARAM_SIZE
	.align		4
.L_53:
        /*095c*/ 	.byte	0x03, 0x19
        /*095e*/ 	.short	0x0800


	//----- nvinfo : EIATTR_PARAM_CBANK
	.align		4
        /*0960*/ 	.byte	0x04, 0x0a
        /*0962*/ 	.short	(.L_55 - .L_54)
	.align		4
.L_54:
        /*0964*/ 	.word	index@(.nv.constant0._ZN7cutlass13device_kernelINS_4conv6kernel13ConvUniversalINS1_16ConvProblemShapeILNS1_8OperatorE0ELi2EEENS1_10collective14CollectiveConvINS1_47MainloopSm100TmaUmmaWarpSpecializedImplicitGemmILS5_0ELi13ELi2ELi1ELi2EN4cute5tupleIJNSA_1CILi1EEESD_SD_EEEEENSB_IJNSC_ILi64EEESG_NSB_IJSG_EEEEEENS_6half_tESJ_NSA_8TiledMMAINSA_8MMA_AtomIJNSA_20SM100_MMA_F16BF16_SSISJ_SJ_fLi64ELi64ELNSA_4UMMA5MajorE0ELSO_0ELNSN_7ScaleInE0ELSP_0EEEEEENSA_6LayoutISE_NSB_IJNSC_ILi0EEEST_ST_EEEEENSB_IJNSA_10UnderscoreESW_SW_EEEEENS7_6detail27Sm100ImplicitGemmTileTraitsINSA_20SM90_TMA_LOAD_IM2COLENSA_14ComposedLayoutINSA_7SwizzleILi3ELi4ELi3EEENSA_18smem_ptr_flag_bitsILi16EEENSS_INSB_IJNSC_ILi8EEESG_EEENSB_IJSG_SD_EEEEEEEvEENS10_INSA_13SM90_TMA_LOADES1B_vEEEENS_8epilogue10collective18CollectiveEpilogueINS1G_23Sm100TmaWarpSpecializedILi3ELi2ELi16ELb1ELb0EEEJSI_NSB_IJNSS_ISG_SD_EENSS_INSC_ILi32EEESD_EEEEESJ_NSB_IJNSB_IJlllEEESD_ST_EEESJ_S1Q_NS1G_6fusion15FusionCallbacksIS1K_NS1R_17LinearCombinationISJ_fSJ_fLNS_15FloatRoundStyleE2EEESI_S1O_JEEENSA_5SM1004TMEM4LOAD26SM100_TMEM_LOAD_16dp256b4xES11_NS12_INS13_ILi2ELi4ELi3EEES16_NSS_INSB_IJS17_S1M_EEENSB_IJS1M_SD_EEEEEEENSA_17SM75_U32x4_LDSM_NENSA_21SM90_TMA_STORE_IM2COLES25_NSA_17SM90_U32x4_STSM_NENSA_39AutoVectorizingCopyWithAssumedAlignmentILi128EEEEEEvvEEEEvNT_6ParamsE)
        /*0968*/ 	.short	0x0380
        /*096a*/ 	.short	0x0800


	//----- nvinfo : EIATTR_SW_WAR
	.align		4
.L_55:
        /*096c*/ 	.byte	0x04, 0x36
        /*096e*/ 	.short	(.L_57 - .L_56)
.L_56:
        /*0970*/ 	.word	0x00000008
.L_57:


//--------------------- .nv.callgraph             --------------------------
	.section	.nv.callgraph,"",@"SHT_CUDA_CALLGRAPH"
	.align	4
	.sectionentsize	8
	.align		4
        /*0000*/ 	.word	0x00000000
	.align		4
        /*0004*/ 	.word	0xffffffff
	.align		4
        /*0008*/ 	.word	index@(_ZN7cutlass13device_kernelINS_4conv6kernel13ConvUniversalINS1_16ConvProblemShapeILNS1_8OperatorE0ELi2EEENS1_10collective14CollectiveConvINS1_47MainloopSm100TmaUmmaWarpSpecializedImplicitGemmILS5_0ELi13ELi2ELi1ELi2EN4cute5tupleIJNSA_1CILi1EEESD_SD_EEEEENSB_IJNSC_ILi64EEESG_NSB_IJSG_EEEEEENS_6half_tESJ_NSA_8TiledMMAINSA_8MMA_AtomIJNSA_20SM100_MMA_F16BF16_SSISJ_SJ_fLi64ELi64ELNSA_4UMMA5MajorE0ELSO_0ELNSN_7ScaleInE0ELSP_0EEEEEENSA_6LayoutISE_NSB_IJNSC_ILi0EEEST_ST_EEEEENSB_IJNSA_10UnderscoreESW_SW_EEEEENS7_6detail27Sm100ImplicitGemmTileTraitsINSA_20SM90_TMA_LOAD_IM2COLENSA_14ComposedLayoutINSA_7SwizzleILi3ELi4ELi3EEENSA_18smem_ptr_flag_bitsILi16EEENSS_INSB_IJNSC_ILi8EEESG_EEENSB_IJSG_SD_EEEEEEEvEENS10_INSA_13SM90_TMA_LOADES1B_vEEEENS_8epilogue10collective18CollectiveEpilogueINS1G_23Sm100TmaWarpSpecializedILi3ELi2ELi16ELb1ELb0EEEJSI_NSB_IJNSS_ISG_SD_EENSS_INSC_ILi32EEESD_EEEEESJ_NSB_IJNSB_IJlllEEESD_ST_EEESJ_S1Q_NS1G_6fusion15FusionCallbacksIS1K_NS1R_17LinearCombinationISJ_fSJ_fLNS_15FloatRoundStyleE2EEESI_S1O_JEEENSA_5SM1004TMEM4LOAD26SM100_TMEM_LOAD_16dp256b4xES11_NS12_INS13_ILi2ELi4ELi3EEES16_NSS_INSB_IJS17_S1M_EEENSB_IJS1M_SD_EEEEEEENSA_17SM75_U32x4_LDSM_NENSA_21SM90_TMA_STORE_IM2COLES25_NSA_17SM90_U32x4_STSM_NENSA_39AutoVectorizingCopyWithAssumedAlignmentILi128EEEEEEvvEEEEvNT_6ParamsE)
	.align		4
        /*000c*/ 	.word	index@(__assertfail)
	.align		4
        /*0010*/ 	.word	0x00000000
	.align		4
        /*0014*/ 	.word	0xfffffffe
	.align		4
        /*0018*/ 	.word	0x00000000
	.align		4
        /*001c*/ 	.word	0xfffffffd
	.align		4
        /*0020*/ 	.word	0x00000000
	.align		4
        /*0024*/ 	.word	0xfffffffc


//--------------------- .nv.constant4             --------------------------
	.section	.nv.constant4,"a",@progbits
	.align	8
	.align		8
.nv.constant4:
        /*0000*/ 	.dword	__assertfail
	.align		8
        /*0008*/ 	.dword	__unnamed_1
	.align		8
        /*0010*/ 	.dword	__unnamed_2
	.align		8
        /*0018*/ 	.dword	_ZN39_INTERNAL_c61844f5_4_k_cu_76be26d0_30874cuda3std3__45__cpo5beginE
	.align		8
        /*0020*/ 	.dword	_ZN39_INTERNAL_c61844f5_4_k_cu_76be26d0_30874cuda3std3__45__cpo3endE
	.align		8
        /*0028*/ 	.dword	_ZN39_INTERNAL_c61844f5_4_k_cu_76be26d0_30874cuda3std3__45__cpo6cbeginE
	.align		8
        /*0030*/ 	.dword	_ZN39_INTERNAL_c61844f5_4_k_cu_76be26d0_30874cuda3std3__45__cpo4cendE
	.align		8
        /*0038*/ 	.dword	_ZN39_INTERNAL_c61844f5_4_k_cu_76be26d0_30874cuda3std3__441_GLOBAL__N__c61844f5_4_k_cu_76be26d0_30876ignoreE
	.align		8
        /*0040*/ 	.dword	_ZN39_INTERNAL_c61844f5_4_k_cu_76be26d0_30874cuda3std3__419piecewise_constructE
	.align		8
        /*0048*/ 	.dword	_ZN39_INTERNAL_c61844f5_4_k_cu_76be26d0_30874cuda3std3__48in_placeE
	.align		8
        /*0050*/ 	.dword	_ZN39_INTERNAL_c61844f5_4_k_cu_76be26d0_30874cuda3std6ranges3__45__cpo4swapE
	.align		8
        /*0058*/ 	.dword	_ZN39_INTERNAL_c61844f5_4_k_cu_76be26d0_30874cuda3std6ranges3__45__cpo9iter_moveE
	.align		8
        /*0060*/ 	.dword	_ZN39_INTERNAL_c61844f5_4_k_cu_76be26d0_30874cute7productE
	.align		8
        /*0068*/ 	.dword	_ZN39_INTERNAL_c61844f5_4_k_cu_76be26d0_30874cute1_E
	.align		8
        /*0070*/ 	.dword	$str$27
	.align		8
        /*0078*/ 	.dword	$str$28
	.align		8
        /*0080*/ 	.dword	$str$29
	.align		8
        /*0088*/ 	.dword	$str$30


//--------------------- .text._ZN7cutlass13device_kernelINS_4conv6kernel13ConvUniversalINS1_16ConvProblemShapeILNS1_8OperatorE0ELi2EEENS1_10collective14CollectiveConvINS1_47MainloopSm100TmaUmmaWarpSpecializedImplicitGemmILS5_0ELi13ELi2ELi1ELi2EN4cute5tupleIJNSA_1CILi1EEESD_SD_EEEEENSB_IJNSC_ILi64EEESG_NSB_IJSG_EEEEEENS_6half_tESJ_NSA_8TiledMMAINSA_8MMA_AtomIJNSA_20SM100_MMA_F16BF16_SSISJ_SJ_fLi64ELi64ELNSA_4UMMA5MajorE0ELSO_0ELNSN_7ScaleInE0ELSP_0EEEEEENSA_6LayoutISE_NSB_IJNSC_ILi0EEEST_ST_EEEEENSB_IJNSA_10UnderscoreESW_SW_EEEEENS7_6detail27Sm100ImplicitGemmTileTraitsINSA_20SM90_TMA_LOAD_IM2COLENSA_14ComposedLayoutINSA_7SwizzleILi3ELi4ELi3EEENSA_18smem_ptr_flag_bitsILi16EEENSS_INSB_IJNSC_ILi8EEESG_EEENSB_IJSG_SD_EEEEEEEvEENS10_INSA_13SM90_TMA_LOADES1B_vEEEENS_8epilogue10collective18CollectiveEpilogueINS1G_23Sm100TmaWarpSpecializedILi3ELi2ELi16ELb1ELb0EEEJSI_NSB_IJNSS_ISG_SD_EENSS_INSC_ILi32EEESD_EEEEESJ_NSB_IJNSB_IJlllEEESD_ST_EEESJ_S1Q_NS1G_6fusion15FusionCallbacksIS1K_NS1R_17LinearCombinationISJ_fSJ_fLNS_15FloatRoundStyleE2EEESI_S1O_JEEENSA_5SM1004TMEM4LOAD26SM100_TMEM_LOAD_16dp256b4xES11_NS12_INS13_ILi2ELi4ELi3EEES16_NSS_INSB_IJS17_S1M_EEENSB_IJS1M_SD_EEEEEEENSA_17SM75_U32x4_LDSM_NENSA_21SM90_TMA_STORE_IM2COLES25_NSA_17SM90_U32x4_STSM_NENSA_39AutoVectorizingCopyWithAssumedAlignmentILi128EEEEEEvvEEEEvNT_6ParamsE --------------------------
	.section	.text._ZN7cutlass13device_kernelINS_4conv6kernel13ConvUniversalINS1_16ConvProblemShapeILNS1_8OperatorE0ELi2EEENS1_10collective14CollectiveConvINS1_47MainloopSm100TmaUmmaWarpSpecializedImplicitGemmILS5_0ELi13ELi2ELi1ELi2EN4cute5tupleIJNSA_1CILi1EEESD_SD_EEEEENSB_IJNSC_ILi64EEESG_NSB_IJSG_EEEEEENS_6half_tESJ_NSA_8TiledMMAINSA_8MMA_AtomIJNSA_20SM100_MMA_F16BF16_SSISJ_SJ_fLi64ELi64ELNSA_4UMMA5MajorE0ELSO_0ELNSN_7ScaleInE0ELSP_0EEEEEENSA_6LayoutISE_NSB_IJNSC_ILi0EEEST_ST_EEEEENSB_IJNSA_10UnderscoreESW_SW_EEEEENS7_6detail27Sm100ImplicitGemmTileTraitsINSA_20SM90_TMA_LOAD_IM2COLENSA_14ComposedLayoutINSA_7SwizzleILi3ELi4ELi3EEENSA_18smem_ptr_flag_bitsILi16EEENSS_INSB_IJNSC_ILi8EEESG_EEENSB_IJSG_SD_EEEEEEEvEENS10_INSA_13SM90_TMA_LOADES1B_vEEEENS_8epilogue10collective18CollectiveEpilogueINS1G_23Sm100TmaWarpSpecializedILi3ELi2ELi16ELb1ELb0EEEJSI_NSB_IJNSS_ISG_SD_EENSS_INSC_ILi32EEESD_EEEEESJ_NSB_IJNSB_IJlllEEESD_ST_EEESJ_S1Q_NS1G_6fusion15FusionCallbacksIS1K_NS1R_17LinearCombinationISJ_fSJ_fLNS_15FloatRoundStyleE2EEESI_S1O_JEEENSA_5SM1004TMEM4LOAD26SM100_TMEM_LOAD_16dp256b4xES11_NS12_INS13_ILi2ELi4ELi3EEES16_NSS_INSB_IJS17_S1M_EEENSB_IJS1M_SD_EEEEEEENSA_17SM75_U32x4_LDSM_NENSA_21SM90_TMA_STORE_IM2COLES25_NSA_17SM90_U32x4_STSM_NENSA_39AutoVectorizingCopyWithAssumedAlignmentILi128EEEEEEvvEEEEvNT_6ParamsE,"ax",@progbits
	.align	128
.text._ZN7cutlass13device_kernelINS_4conv6kernel13ConvUniversalINS1_16ConvProblemShapeILNS1_8OperatorE0ELi2EEENS1_10collective14CollectiveConvINS1_47MainloopSm100TmaUmmaWarpSpecializedImplicitGemmILS5_0ELi13ELi2ELi1ELi2EN4cute5tupleIJNSA_1CILi1EEESD_SD_EEEEENSB_IJNSC_ILi64EEESG_NSB_IJSG_EEEEEENS_6half_tESJ_NSA_8TiledMMAINSA_8MMA_AtomIJNSA_20SM100_MMA_F16BF16_SSISJ_SJ_fLi64ELi64ELNSA_4UMMA5MajorE0ELSO_0ELNSN_7ScaleInE0ELSP_0EEEEEENSA_6LayoutISE_NSB_IJNSC_ILi0EEEST_ST_EEEEENSB_IJNSA_10UnderscoreESW_SW_EEEEENS7_6detail27Sm100ImplicitGemmTileTraitsINSA_20SM90_TMA_LOAD_IM2COLENSA_14ComposedLayoutINSA_7SwizzleILi3ELi4ELi3EEENSA_18smem_ptr_flag_bitsILi16EEENSS_INSB_IJNSC_ILi8EEESG_EEENSB_IJSG_SD_EEEEEEEvEENS10_INSA_13SM90_TMA_LOADES1B_vEEEENS_8epilogue10collective18CollectiveEpilogueINS1G_23Sm100TmaWarpSpecializedILi3ELi2ELi16ELb1ELb0EEEJSI_NSB_IJNSS_ISG_SD_EENSS_INSC_ILi32EEESD_EEEEESJ_NSB_IJNSB_IJlllEEESD_ST_EEESJ_S1Q_NS1G_6fusion15FusionCallbacksIS1K_NS1R_17LinearCombinationISJ_fSJ_fLNS_15FloatRoundStyleE2EEESI_S1O_JEEENSA_5SM1004TMEM4LOAD26SM100_TMEM_LOAD_16dp256b4xES11_NS12_INS13_ILi2ELi4ELi3EEES16_NSS_INSB_IJS17_S1M_EEENSB_IJS1M_SD_EEEEEEENSA_17SM75_U32x4_LDSM_NENSA_21SM90_TMA_STORE_IM2COLES25_NSA_17SM90_U32x4_STSM_NENSA_39AutoVectorizingCopyWithAssumedAlignmentILi128EEEEEEvvEEEEvNT_6ParamsE:
        .type           _ZN7cutlass13device_kernelINS_4conv6kernel13ConvUniversalINS1_16ConvProblemShapeILNS1_8OperatorE0ELi2EEENS1_10collective14CollectiveConvINS1_47MainloopSm100TmaUmmaWarpSpecializedImplicitGemmILS5_0ELi13ELi2ELi1ELi2EN4cute5tupleIJNSA_1CILi1EEESD_SD_EEEEENSB_IJNSC_ILi64EEESG_NSB_IJSG_EEEEEENS_6half_tESJ_NSA_8TiledMMAINSA_8MMA_AtomIJNSA_20SM100_MMA_F16BF16_SSISJ_SJ_fLi64ELi64ELNSA_4UMMA5MajorE0ELSO_0ELNSN_7ScaleInE0ELSP_0EEEEEENSA_6LayoutISE_NSB_IJNSC_ILi0EEEST_ST_EEEEENSB_IJNSA_10UnderscoreESW_SW_EEEEENS7_6detail27Sm100ImplicitGemmTileTraitsINSA_20SM90_TMA_LOAD_IM2COLENSA_14ComposedLayoutINSA_7SwizzleILi3ELi4ELi3EEENSA_18smem_ptr_flag_bitsILi16EEENSS_INSB_IJNSC_ILi8EEESG_EEENSB_IJSG_SD_EEEEEEEvEENS10_INSA_13SM90_TMA_LOADES1B_vEEEENS_8epilogue10collective18CollectiveEpilogueINS1G_23Sm100TmaWarpSpecializedILi3ELi2ELi16ELb1ELb0EEEJSI_NSB_IJNSS_ISG_SD_EENSS_INSC_ILi32EEESD_EEEEESJ_NSB_IJNSB_IJlllEEESD_ST_EEESJ_S1Q_NS1G_6fusion15FusionCallbacksIS1K_NS1R_17LinearCombinationISJ_fSJ_fLNS_15FloatRoundStyleE2EEESI_S1O_JEEENSA_5SM1004TMEM4LOAD26SM100_TMEM_LOAD_16dp256b4xES11_NS12_INS13_ILi2ELi4ELi3EEES16_NSS_INSB_IJS17_S1M_EEENSB_IJS1M_SD_EEEEEEENSA_17SM75_U32x4_LDSM_NENSA_21SM90_TMA_STORE_IM2COLES25_NSA_17SM90_U32x4_STSM_NENSA_39AutoVectorizingCopyWithAssumedAlignmentILi128EEEEEEvvEEEEvNT_6ParamsE,@function
        .size           _ZN7cutlass13device_kernelINS_4conv6kernel13ConvUniversalINS1_16ConvProblemShapeILNS1_8OperatorE0ELi2EEENS1_10collective14CollectiveConvINS1_47MainloopSm100TmaUmmaWarpSpecializedImplicitGemmILS5_0ELi13ELi2ELi1ELi2EN4cute5tupleIJNSA_1CILi1EEESD_SD_EEEEENSB_IJNSC_ILi64EEESG_NSB_IJSG_EEEEEENS_6half_tESJ_NSA_8TiledMMAINSA_8MMA_AtomIJNSA_20SM100_MMA_F16BF16_SSISJ_SJ_fLi64ELi64ELNSA_4UMMA5MajorE0ELSO_0ELNSN_7ScaleInE0ELSP_0EEEEEENSA_6LayoutISE_NSB_IJNSC_ILi0EEEST_ST_EEEEENSB_IJNSA_10UnderscoreESW_SW_EEEEENS7_6detail27Sm100ImplicitGemmTileTraitsINSA_20SM90_TMA_LOAD_IM2COLENSA_14ComposedLayoutINSA_7SwizzleILi3ELi4ELi3EEENSA_18smem_ptr_flag_bitsILi16EEENSS_INSB_IJNSC_ILi8EEESG_EEENSB_IJSG_SD_EEEEEEEvEENS10_INSA_13SM90_TMA_LOADES1B_vEEEENS_8epilogue10collective18CollectiveEpilogueINS1G_23Sm100TmaWarpSpecializedILi3ELi2ELi16ELb1ELb0EEEJSI_NSB_IJNSS_ISG_SD_EENSS_INSC_ILi32EEESD_EEEEESJ_NSB_IJNSB_IJlllEEESD_ST_EEESJ_S1Q_NS1G_6fusion15FusionCallbacksIS1K_NS1R_17LinearCombinationISJ_fSJ_fLNS_15FloatRoundStyleE2EEESI_S1O_JEEENSA_5SM1004TMEM4LOAD26SM100_TMEM_LOAD_16dp256b4xES11_NS12_INS13_ILi2ELi4ELi3EEES16_NSS_INSB_IJS17_S1M_EEENSB_IJS1M_SD_EEEEEEENSA_17SM75_U32x4_LDSM_NENSA_21SM90_TMA_STORE_IM2COLES25_NSA_17SM90_U32x4_STSM_NENSA_39AutoVectorizingCopyWithAssumedAlignmentILi128EEEEEEvvEEEEvNT_6ParamsE,(.L_x_171 - _ZN7cutlass13device_kernelINS_4conv6kernel13ConvUniversalINS1_16ConvProblemShapeILNS1_8OperatorE0ELi2EEENS1_10collective14CollectiveConvINS1_47MainloopSm100TmaUmmaWarpSpecializedImplicitGemmILS5_0ELi13ELi2ELi1ELi2EN4cute5tupleIJNSA_1CILi1EEESD_SD_EEEEENSB_IJNSC_ILi64EEESG_NSB_IJSG_EEEEEENS_6half_tESJ_NSA_8TiledMMAINSA_8MMA_AtomIJNSA_20SM100_MMA_F16BF16_SSISJ_SJ_fLi64ELi64ELNSA_4UMMA5MajorE0ELSO_0ELNSN_7ScaleInE0ELSP_0EEEEEENSA_6LayoutISE_NSB_IJNSC_ILi0EEEST_ST_EEEEENSB_IJNSA_10UnderscoreESW_SW_EEEEENS7_6detail27Sm100ImplicitGemmTileTraitsINSA_20SM90_TMA_LOAD_IM2COLENSA_14ComposedLayoutINSA_7SwizzleILi3ELi4ELi3EEENSA_18smem_ptr_flag_bitsILi16EEENSS_INSB_IJNSC_ILi8EEESG_EEENSB_IJSG_SD_EEEEEEEvEENS10_INSA_13SM90_TMA_LOADES1B_vEEEENS_8epilogue10collective18CollectiveEpilogueINS1G_23Sm100TmaWarpSpecializedILi3ELi2ELi16ELb1ELb0EEEJSI_NSB_IJNSS_ISG_SD_EENSS_INSC_ILi32EEESD_EEEEESJ_NSB_IJNSB_IJlllEEESD_ST_EEESJ_S1Q_NS1G_6fusion15FusionCallbacksIS1K_NS1R_17LinearCombinationISJ_fSJ_fLNS_15FloatRoundStyleE2EEESI_S1O_JEEENSA_5SM1004TMEM4LOAD26SM100_TMEM_LOAD_16dp256b4xES11_NS12_INS13_ILi2ELi4ELi3EEES16_NSS_INSB_IJS17_S1M_EEENSB_IJS1M_SD_EEEEEEENSA_17SM75_U32x4_LDSM_NENSA_21SM90_TMA_STORE_IM2COLES25_NSA_17SM90_U32x4_STSM_NENSA_39AutoVectorizingCopyWithAssumedAlignmentILi128EEEEEEvvEEEEvNT_6ParamsE)
        .other          _ZN7cutlass13device_kernelINS_4conv6kernel13ConvUniversalINS1_16ConvProblemShapeILNS1_8OperatorE0ELi2EEENS1_10collective14CollectiveConvINS1_47MainloopSm100TmaUmmaWarpSpecializedImplicitGemmILS5_0ELi13ELi2ELi1ELi2EN4cute5tupleIJNSA_1CILi1EEESD_SD_EEEEENSB_IJNSC_ILi64EEESG_NSB_IJSG_EEEEEENS_6half_tESJ_NSA_8TiledMMAINSA_8MMA_AtomIJNSA_20SM100_MMA_F16BF16_SSISJ_SJ_fLi64ELi64ELNSA_4UMMA5MajorE0ELSO_0ELNSN_7ScaleInE0ELSP_0EEEEEENSA_6LayoutISE_NSB_IJNSC_ILi0EEEST_ST_EEEEENSB_IJNSA_10UnderscoreESW_SW_EEEEENS7_6detail27Sm100ImplicitGemmTileTraitsINSA_20SM90_TMA_LOAD_IM2COLENSA_14ComposedLayoutINSA_7SwizzleILi3ELi4ELi3EEENSA_18smem_ptr_flag_bitsILi16EEENSS_INSB_IJNSC_ILi8EEESG_EEENSB_IJSG_SD_EEEEEEEvEENS10_INSA_13SM90_TMA_LOADES1B_vEEEENS_8epilogue10collective18CollectiveEpilogueINS1G_23Sm100TmaWarpSpecializedILi3ELi2ELi16ELb1ELb0EEEJSI_NSB_IJNSS_ISG_SD_EENSS_INSC_ILi32EEESD_EEEEESJ_NSB_IJNSB_IJlllEEESD_ST_EEESJ_S1Q_NS1G_6fusion15FusionCallbacksIS1K_NS1R_17LinearCombinationISJ_fSJ_fLNS_15FloatRoundStyleE2EEESI_S1O_JEEENSA_5SM1004TMEM4LOAD26SM100_TMEM_LOAD_16dp256b4xES11_NS12_INS13_ILi2ELi4ELi3EEES16_NSS_INSB_IJS17_S1M_EEENSB_IJS1M_SD_EEEEEEENSA_17SM75_U32x4_LDSM_NENSA_21SM90_TMA_STORE_IM2COLES25_NSA_17SM90_U32x4_STSM_NENSA_39AutoVectorizingCopyWithAssumedAlignmentILi128EEEEEEvvEEEEvNT_6ParamsE,@"STO_CUDA_ENTRY STV_DEFAULT"
_ZN7cutlass13device_kernelINS_4conv6kernel13ConvUniversalINS1_16ConvProblemShapeILNS1_8OperatorE0ELi2EEENS1_10collective14CollectiveConvINS1_47MainloopSm100TmaUmmaWarpSpecializedImplicitGemmILS5_0ELi13ELi2ELi1ELi2EN4cute5tupleIJNSA_1CILi1EEESD_SD_EEEEENSB_IJNSC_ILi64EEESG_NSB_IJSG_EEEEEENS_6half_tESJ_NSA_8TiledMMAINSA_8MMA_AtomIJNSA_20SM100_MMA_F16BF16_SSISJ_SJ_fLi64ELi64ELNSA_4UMMA5MajorE0ELSO_0ELNSN_7ScaleInE0ELSP_0EEEEEENSA_6LayoutISE_NSB_IJNSC_ILi0EEEST_ST_EEEEENSB_IJNSA_10UnderscoreESW_SW_EEEEENS7_6detail27Sm100ImplicitGemmTileTraitsINSA_20SM90_TMA_LOAD_IM2COLENSA_14ComposedLayoutINSA_7SwizzleILi3ELi4ELi3EEENSA_18smem_ptr_flag_bitsILi16EEENSS_INSB_IJNSC_ILi8EEESG_EEENSB_IJSG_SD_EEEEEEEvEENS10_INSA_13SM90_TMA_LOADES1B_vEEEENS_8epilogue10collective18CollectiveEpilogueINS1G_23Sm100TmaWarpSpecializedILi3ELi2ELi16ELb1ELb0EEEJSI_NSB_IJNSS_ISG_SD_EENSS_INSC_ILi32EEESD_EEEEESJ_NSB_IJNSB_IJlllEEESD_ST_EEESJ_S1Q_NS1G_6fusion15FusionCallbacksIS1K_NS1R_17LinearCombinationISJ_fSJ_fLNS_15FloatRoundStyleE2EEESI_S1O_JEEENSA_5SM1004TMEM4LOAD26SM100_TMEM_LOAD_16dp256b4xES11_NS12_INS13_ILi2ELi4ELi3EEES16_NSS_INSB_IJS17_S1M_EEENSB_IJS1M_SD_EEEEEEENSA_17SM75_U32x4_LDSM_NENSA_21SM90_TMA_STORE_IM2COLES25_NSA_17SM90_U32x4_STSM_NENSA_39AutoVectorizingCopyWithAssumedAlignmentILi128EEEEEEvvEEEEvNT_6ParamsE:
[----:B------:R-:W1:Y:S01]  /*0000*/  LDC R1, c[0x0][0x37c] ;  /* 0x0000df00ff017b82 */ /* 0x000e620000000800 */
[----:B------:R-:W2:Y:S07]  /*0010*/  S2R R76, SR_TID.X ;  /* 0x00000000004c7919 */ /* 0x000eae0000002100 */
[----:B------:R-:W3:Y:S01]  /*0020*/  LDC.64 R2, c[0x0][0x890] ;  /* 0x00022400ff027b82 */ /* 0x000ee20000000a00 */
[----:B------:R-:W4:Y:S01]  /*0030*/  LDCU.64 UR50, c[0x0][0x358] ;  /* 0x00006b00ff3277ac */ /* 0x000f220008000a00 */
[----:B-1----:R-:W-:Y:S01]  /*0040*/  VIADD R1, R1, 0xfffffff8 ;  /* 0xfffffff801017836 */ /* 0x002fe20000000000 */
[----:B------:R-:W-:-:S02]  /*0050*/  PRMT R63, RZ, 0x7610, R63 ;  /* 0x00007610ff3f7816 */ /* 0x000fc4000000003f */
[----:B------:R-:W-:Y:S02]  /*0060*/  ELECT P2, URZ, PT ;  /* 0x0000000000ff782f */ /* 0x000fe40003840000 */
[----:B---3--:R-:W-:-:S04]  /*0070*/  ISETP.NE.U32.AND P0, PT, R2, RZ, PT ;  /* 0x000000ff0200720c */ /* 0x008fc80003f05070 */
[----:B------:R-:W-:Y:S02]  /*0080*/  ISETP.NE.AND.EX P0, PT, R3, RZ, PT, P0 ;  /* 0x000000ff0300720c */ /* 0x000fe40003f05300 */
[----:B--2---:R-:W-:-:S05]  /*0090*/  SHF.R.U32.HI R77, RZ, 0x5, R76 ;  /* 0x00000005ff4d7819 */ /* 0x004fca000001164c */
[----:B------:R-:W1:Y:S02]  /*00a0*/  SHFL.IDX PT, R0, R77, RZ, 0x1f ;  /* 0x00001fff4d007589 */ /* 0x000e6400000e0000 */
[----:B-1----:R-:W-:-:S04]  /*00b0*/  R2UR UR6, R0 ;  /* 0x00000000000672ca */ /* 0x002fc800000e0000 */
[----:B----4-:R-:W-:Y:S05]  /*00c0*/  @P0 BRA `(.L_x_0) ;  /* 0x00000000002c0947 */ /* 0x010fea0003800000 */
[----:B------:R-:W1:Y:S02]  /*00d0*/  LDCU.64 UR4, c[0x0][0x888] ;  /* 0x00011100ff0477ac */ /* 0x000e640008000a00 */
[----:B-1----:R-:W-:-:S04]  /*00e0*/  UISETP.NE.U32.AND UP0, UPT, UR4, URZ, UPT ;  /* 0x000000ff0400728c */ /* 0x002fc8000bf05070 */
[----:B------:R-:W-:-:S09]  /*00f0*/  UISETP.NE.AND.EX UP0, UPT, UR5, URZ, UPT, UP0 ;  /* 0x000000ff0500728c */ /* 0x000fd2000bf05300 */
[----:B------:R-:W-:Y:S05]  /*0100*/  BRA.U !UP0, `(.L_x_1) ;  /* 0x0000000108107547 */ /* 0x000fea000b800000 */
[----:B------:R-:W1:Y:S02]  /*0110*/  LDC.64 R4, c[0x0][0x888] ;  /* 0x00022200ff047b82 */ /* 0x000e640000000a00 */
[----:B-1----:R1:W5:Y:S01]  /*0120*/  LDG.E R35, desc[UR50][R4.64] ;  /* 0x0000003204237981 */ /* 0x002362000c1e1900 */
[----:B------:R-:W-:Y:S01]  /*0130*/  HFMA2 R63, -RZ, RZ, 0, 5.9604644775390625e-08 ;  /* 0x00000001ff3f7431 */ /* 0x000fe200000001ff */
[----:B------:R-:W-:Y:S05]  /*0140*/  BRA `(.L_x_0) ;  /* 0x00000000000c7947 */ /* 0x000fea0003800000 */
.L_x_1:
[----:B------:R-:W1:Y:S01]  /*0150*/  LDCU UR4, c[0x0][0x880] ;  /* 0x00011000ff0477ac */ /* 0x000e620008000800 */
[----:B------:R-:W-:Y:S01]  /*0160*/  HFMA2 R63, -RZ, RZ, 0, 5.9604644775390625e-08 ;  /* 0x00000001ff3f7431 */ /* 0x000fe200000001ff */
[----:B-1----:R-:W-:-:S07]  /*0170*/  MOV R35, UR4 ;  /* 0x0000000400237c02 */ /* 0x002fce0008000f00 */
.L_x_0:
[----:B------:R-:W2:Y:S02]  /*0180*/  LDCU.64 UR4, c[0x0][0x8b0] ;  /* 0x00011600ff0477ac */ /* 0x000ea40008000a00 */
[----:B--2---:R-:W-:-:S04]  /*0190*/  UISETP.NE.U32.AND UP0, UPT, UR4, URZ, UPT ;  /* 0x000000ff0400728c */ /* 0x004fc8000bf05070 */
[----:B------:R-:W-:-:S09]  /*01a0*/  UISETP.NE.AND.EX UP0, UPT, UR5, URZ, UPT, UP0 ;  /* 0x000000ff0500728c */ /* 0x000fd2000bf05300 */
[----:B------:R-:W-:Y:S05]  /*01b0*/  BRA.U UP0, `(.L_x_2) ;  /* 0x0000000100247547 */ /* 0x000fea000b800000 */
[----:B------:R-:W2:Y:S02]  /*01c0*/  LDCU.64 UR4, c[0x0][0x8a8] ;  /* 0x00011500ff0477ac */ /* 0x000ea40008000a00 */
[----:B--2---:R-:W-:-:S04]  /*01d0*/  UISETP.NE.U32.AND UP0, UPT, UR4, URZ, UPT ;  /* 0x000000ff0400728c */ /* 0x004fc8000bf05070 */
[----:B------:R-:W-:-:S09]  /*01e0*/  UISETP.NE.AND.EX UP0, UPT, UR5, URZ, UPT, UP0 ;  /* 0x000000ff0500728c */ /* 0x000fd2000bf05300 */
[----:B------:R-:W-:Y:S05]  /*01f0*/  BRA.U !UP0, `(.L_x_3) ;  /* 0x00000001080c7547 */ /* 0x000fea000b800000 */
[----:B-1----:R-:W1:Y:S02]  /*0200*/  LDC.64 R4, c[0x0][0x8a8] ;  /* 0x00022a00ff047b82 */ /* 0x002e640000000a00 */
[----:B-1----:R2:W5:Y:S01]  /*0210*/  LDG.E R33, desc[UR50][R4.64] ;  /* 0x0000003204217981 */ /* 0x002562000c1e1900 */
[----:B------:R-:W-:Y:S05]  /*0220*/  BRA `(.L_x_2) ;  /* 0x0000000000087947 */ /* 0x000fea0003800000 */
.L_x_3:
[----:B------:R-:W2:Y:S02]  /*0230*/  LDCU UR4, c[0x0][0x8a0] ;  /* 0x00011400ff0477ac */ /* 0x000ea40008000800 */
[----:B--2---:R-:W-:Y:S02]  /*0240*/  MOV R33, UR4 ;  /* 0x0000000400217c02 */ /* 0x004fe40008000f00 */
.L_x_2:
[----:B-12---:R-:W1:Y:S01]  /*0250*/  LDC.64 R4, c[0x0][0x888] ;  /* 0x00022200ff047b82 */ /* 0x006e620000000a00 */
[----:B------:R-:W-:Y:S01]  /*0260*/  IMAD.U32 R0, RZ, RZ, UR6 ;  /* 0x00000006ff007e24 */ /* 0x000fe2000f8e00ff */
[----:B------:R-:W-:Y:S01]  /*0270*/  ISETP.EQ.U32.AND P4, PT, R2, RZ, PT ;  /* 0x000000ff0200720c */ /* 0x000fe20003f82070 */
[----:B------:R-:W-:Y:S03]  /*0280*/  BSSY.RECONVERGENT B0, `(.L_x_4) ;  /* 0x0000012000007945 */ /* 0x000fe60003800200 */
[----:B------:R-:W-:Y:S02]  /*0290*/  ISETP.NE.OR P1, PT, R0, 0x1, !P2 ;  /* 0x000000010000780c */ /* 0x000fe40005725670 */
[----:B-1----:R-:W-:-:S04]  /*02a0*/  ISETP.NE.U32.AND P0, PT, R4, RZ, PT ;  /* 0x000000ff0400720c */ /* 0x002fc80003f05070 */
[----:B------:R-:W-:-:S13]  /*02b0*/  ISETP.NE.AND.EX P0, PT, R5, RZ, PT, P0 ;  /* 0x000000ff0500720c */ /* 0x000fda0003f05300 */
[----:B------:R-:W-:Y:S01]  /*02c0*/  VOTEU.ANY UP4, P0 ;  /* 0x0000000000ff7886 */ /* 0x000fe20000080100 */
[----:B------:R-:W-:Y:S02]  /*02d0*/  PLOP3.LUT P3, PT, PT, PT, UP4, 0x80, 0x8 ;  /* 0x000000000008781c */ /* 0x000fe40003f6f048 */
[----:B------:R-:W-:Y:S02]  /*02e0*/  ISETP.NE.OR P0, PT, R0, 0x3, !P2 ;  /* 0x000000030000780c */ /* 0x000fe40005705670 */
[----:B------:R-:W-:-:S04]  /*02f0*/  ISETP.EQ.OR.EX P5, PT, R3, RZ, !P3, P4 ;  /* 0x000000ff0300720c */ /* 0x000fc80005fa2740 */
[----:B------:R-:W-:Y:S01]  /*0300*/  P2R R78, PR, RZ, 0x20 ;  /* 0x00000020ff4e7803 */ /* 0x000fe20000000000 */
[----:B------:R-:W-:Y:S05]  /*0310*/  @P1 BRA `(.L_x_5) ;  /* 0x0000000000201947 */ /* 0x000fea0003800000 */
[----:B------:R-:W1:Y:S02]  /*0320*/  LDCU.64 UR4, c[0x0][0x348] ;  /* 0x00006900ff0477ac */ /* 0x000e640008000a00 */
[----:B-1----:R-:W-:Y:S02]  /*0330*/  UIADD3 UR8, UP1, UPT, UR4, 0x80, URZ ;  /* 0x0000008004087890 */ /* 0x002fe4000ff3e0ff */
[----:B------:R-:W-:Y:S02]  /*0340*/  UIADD3 UR4, UP0, UPT, UR4, 0x180, URZ ;  /* 0x0000018004047890 */ /* 0x000fe4000ff1e0ff */
[----:B------:R-:W-:Y:S02]  /*0350*/  UIADD3.X UR9, UPT, UPT, URZ, UR5, URZ, UP1, !UPT ;  /* 0x00000005ff097290 */ /* 0x000fe40008ffe4ff */
[----:B------:R-:W-:-:S07]  /*0360*/  UIADD3.X UR5, UPT, UPT, URZ, UR5, URZ, UP0, !UPT ;  /* 0x00000005ff057290 */ /* 0x000fce00087fe4ff */
[----:B------:R1:W-:Y:S02]  /*0370*/  UTMACCTL.PF [UR8] ;  /* 0x00000000080079b9 */ /* 0x0003e40008040000 */
[----:B------:R1:W-:Y:S02]  /*0380*/  UTMACCTL.PF [UR4] ;  /* 0x00000000040079b9 */ /* 0x0003e40008040000 */
[----:B-1----:R-:W-:Y:S01]  /*0390*/  NOP ;  /* 0x0000000000007918 */ /* 0x002fe20000000000 */
.L_x_5:
[----:B------:R-:W-:Y:S05]  /*03a0*/  BSYNC.RECONVERGENT B0 ;  /* 0x0000000000007941 */ /* 0x000fea0003800200 */
.L_x_4:
[----:B------:R-:W-:Y:S04]  /*03b0*/  BSSY.RECONVERGENT B0, `(.L_x_6) ;  /* 0x000000a000007945 */ /* 0x000fe80003800200 */
        /* <DEDUP_REMOVED lines=9> */
.L_x_7:
[----:B------:R-:W-:Y:S05]  /*0450*/  BSYNC.RECONVERGENT B0 ;  /* 0x0000000000007941 */ /* 0x000fea0003800200 */
.L_x_6:
[----:B------:R-:W-:Y:S01]  /*0460*/  UPLOP3.LUT UP1, UPT, UPT, UPT, UPT, 0x80, 0x8 ;  /* 0x000000000008789c */ /* 0x000fe20003f2f070 */
[----:B------:R-:W-:Y:S10]  /*0470*/  @!P5 BRA `(.L_x_8) ;  /* 0x000000000024d947 */ /* 0x000ff40003800000 */
[----:B------:R-:W-:Y:S01]  /*0480*/  ISETP.NE.U32.AND P1, PT, R2, RZ, PT ;  /* 0x000000ff0200720c */ /* 0x000fe20003f25070 */
[----:B------:R-:W-:Y:S01]  /*0490*/  USEL UR4, URZ, 0xffffffff, UP4 ;  /* 0xffffffffff047887 */ /* 0x000fe2000a000000 */
[----:B-----5:R-:W-:Y:S02]  /*04a0*/  FSETP.NEU.AND P0, PT, R35, RZ, PT ;  /* 0x000000ff2300720b */ /* 0x020fe40003f0d000 */
[----:B------:R-:W-:-:S11]  /*04b0*/  ISETP.NE.AND.EX P1, PT, R3, RZ, PT, P1 ;  /* 0x000000ff0300720c */ /* 0x000fd60003f25310 */
[----:B------:R-:W-:Y:S02]  /*04c0*/  VOTEU.ANY UP0, P0 ;  /* 0x0000000000ff7886 */ /* 0x000fe40000000100 */
[----:B------:R-:W-:-:S05]  /*04d0*/  VOTEU.ANY UP1, P1 ;  /* 0x0000000000ff7886 */ /* 0x000fca0000820100 */
[----:B------:R-:W-:-:S04]  /*04e0*/  @!UP1 USEL UR4, URZ, 0xffffffff, UP0 ;  /* 0xffffffffff049887 */ /* 0x000fc80008000000 */
[----:B------:R-:W-:-:S04]  /*04f0*/  ULOP3.LUT UR4, UR4, 0x1, URZ, 0xc0, !UPT ;  /* 0x0000000104047892 */ /* 0x000fc8000f8ec0ff */
[----:B------:R-:W-:-:S11]  /*0500*/  UISETP.NE.U32.AND UP1, UPT, UR4, 0x1, UPT ;  /* 0x000000010400788c */ /* 0x000fd6000bf25070 */
.L_x_8:
[----:B------:R-:W1:Y:S01]  /*0510*/  SHFL.IDX PT, R2, R77, RZ, 0x1f ;  /* 0x00001fff4d027589 */ /* 0x000e6200000e0000 */
[----:B------:R-:W-:-:S04]  /*0520*/  UISETP.NE.AND UP0, UPT, UR6, 0x2, UPT ;  /* 0x000000020600788c */ /* 0x000fc8000bf05270 */
[----:B------:R-:W-:Y:S01]  /*0530*/  USEL UR15, URZ, 0x1, UP0 ;  /* 0x00000001ff0f7887 */ /* 0x000fe20008000000 */
[----:B-1----:R-:W-:-:S13]  /*0540*/  ISETP.NE.AND P0, PT, R2, RZ, PT ;  /* 0x000000ff0200720c */ /* 0x002fda0003f05270 */
[----:B------:R-:W-:Y:S05]  /*0550*/  @P0 BRA `(.L_x_9) ;  /* 0x00000000009c0947 */ /* 0x000fea0003800000 */
[----:B------:R-:W-:Y:S01]  /*0560*/  ELECT P0, URZ, PT ;  /* 0x0000000000ff782f */ /* 0x000fe20003800000 */
[----:B------:R-:W-:-:S12]  /*0570*/  BSSY.RECONVERGENT B0, `(.L_x_9) ;  /* 0x0000025000007945 */ /* 0x000fd80003800200 */
[----:B------:R-:W-:Y:S05]  /*0580*/  @!P0 BRA `(.L_x_10) ;  /* 0x00000000008c8947 */ /* 0x000fea0003800000 */
[----:B------:R-:W1:Y:S01]  /*0590*/  S2UR UR5, SR_CgaCtaId ;  /* 0x00000000000579c3 */ /* 0x000e620000008800 */
[----:B------:R-:W-:Y:S01]  /*05a0*/  UMOV UR7, 0x400 ;  /* 0x0000040000077882 */ /* 0x000fe20000000000 */
[----:B------:R-:W-:Y:S02]  /*05b0*/  UMOV UR4, 0x1 ;  /* 0x0000000100047882 */ /* 0x000fe40000000000 */
[----:B------:R-:W-:-:S04]  /*05c0*/  UIADD3 UR8, UPT, UPT, -UR4, 0x100000, URZ ;  /* 0x0010000004087890 */ /* 0x000fc8000fffe1ff */
[----:B------:R-:W-:Y:S02]  /*05d0*/  USHF.L.U32 UR9, UR8, 0xb, URZ ;  /* 0x0000000b08097899 */ /* 0x000fe400080006ff */
[----:B------:R-:W-:Y:S02]  /*05e0*/  USHF.L.U32 UR8, UR8, 0x1, URZ ;  /* 0x0000000108087899 */ /* 0x000fe400080006ff */
[----:B-1----:R-:W-:Y:S01]  /*05f0*/  ULEA UR5, UR5, UR7, 0x18 ;  /* 0x0000000705057291 */ /* 0x002fe2000f8ec0ff */
[----:B------:R-:W1:Y:S11]  /*0600*/  FENCE.VIEW.ASYNC.S ;  /* 0x00000000000073c6 */ /* 0x000e760000000000 */
[----:B-1----:R1:W2:Y:S01]  /*0610*/  SYNCS.EXCH.64 URZ, [UR5], UR8 ;  /* 0x0000000805ff75b2 */ /* 0x0022a20008000100 */
[----:B------:R1:W3:Y:S01]  /*0620*/  SYNCS.EXCH.64 URZ, [UR5+0x68], UR8 ;  /* 0x0000680805ff75b2 */ /* 0x0002e20008000100 */
[----:B------:R1:W4:Y:S01]  /*0630*/  SYNCS.EXCH.64 URZ, [UR5+0x8], UR8 ;  /* 0x0000080805ff75b2 */ /* 0x0003220008000100 */
[----:B------:R1:W1:Y:S01]  /*0640*/  SYNCS.EXCH.64 URZ, [UR5+0x70], UR8 ;  /* 0x0000700805ff75b2 */ /* 0x0002620008000100 */
        /* <DEDUP_REMOVED lines=22> */
[----:B--234-:R-:W-:Y:S01]  /*07b0*/  NOP ;  /* 0x0000000000007918 */ /* 0x01cfe20000000000 */
.L_x_10:
[----:B-1----:R-:W-:Y:S05]  /*07c0*/  BSYNC.RECONVERGENT B0 ;  /* 0x0000000000007941 */ /* 0x002fea0003800200 */
.L_x_9:
[----:B------:R-:W1:Y:S01]  /*07d0*/  SHFL.IDX PT, R2, R77, RZ, 0x1f ;  /* 0x00001fff4d027589 */ /* 0x000e6200000e0000 */
[----:B------:R-:W-:Y:S01]  /*07e0*/  NOP ;  /* 0x0000000000007918 */ /* 0x000fe20000000000 */
[----:B-1----:R-:W-:-:S13]  /*07f0*/  ISETP.NE.AND P0, PT, R2, 0x1, PT ;  /* 0x000000010200780c */ /* 0x002fda0003f05270 */
[----:B------:R-:W-:Y:S05]  /*0800*/  @P0 BRA `(.L_x_11) ;  /* 0x0000000000500947 */ /* 0x000fea0003800000 */
[----:B------:R-:W1:Y:S01]  /*0810*/  S2UR UR7, SR_CgaCtaId ;  /* 0x00000000000779c3 */ /* 0x000e620000008800 */
[----:B------:R-:W-:Y:S01]  /*0820*/  UMOV UR8, 0x400 ;  /* 0x0000040000087882 */ /* 0x000fe20000000000 */
[----:B------:R-:W-:Y:S01]  /*0830*/  UMOV UR5, 0x20 ;  /* 0x0000002000057882 */ /* 0x000fe20000000000 */
[----:B------:R-:W-:Y:S01]  /*0840*/  UMOV UR4, 0x80 ;  /* 0x0000008000047882 */ /* 0x000fe20000000000 */
[----:B------:R-:W-:Y:S01]  /*0850*/  ELECT P0, URZ, PT ;  /* 0x0000000000ff782f */ /* 0x000fe20003800000 */
[----:B-1----:R-:W-:Y:S02]  /*0860*/  ULEA UR7, UR7, UR8, 0x18 ;  /* 0x0000000807077291 */ /* 0x002fe4000f8ec0ff */
[----:B------:R-:W-:-:S04]  /*0870*/  UIADD3 UR8, UPT, UPT, -UR5, 0x100000, URZ ;  /* 0x0010000005087890 */ /* 0x000fc8000fffe1ff */
[----:B------:R-:W-:Y:S02]  /*0880*/  USHF.L.U32 UR9, UR8, 0xb, URZ ;  /* 0x0000000b08097899 */ /* 0x000fe400080006ff */
[----:B------:R-:W-:Y:S02]  /*0890*/  USHF.L.U32 UR8, UR8, 0x1, URZ ;  /* 0x0000000108087899 */ /* 0x000fe400080006ff */
[----:B------:R-:W-:-:S04]  /*08a0*/  UIADD3 UR4, UPT, UPT, -UR4, 0x100000, URZ ;  /* 0x0010000004047890 */ /* 0x000fc8000fffe1ff */
[----:B------:R-:W-:Y:S02]  /*08b0*/  USHF.L.U32 UR5, UR4, 0xb, URZ ;  /* 0x0000000b04057899 */ /* 0x000fe400080006ff */
[----:B------:R-:W-:Y:S01]  /*08c0*/  USHF.L.U32 UR4, UR4, 0x1, URZ ;  /* 0x0000000104047899 */ /* 0x000fe200080006ff */
[----:B------:R-:W1:Y:S03]  /*08d0*/  FENCE.VIEW.ASYNC.S ;  /* 0x00000000000073c6 */ /* 0x000e660000000000 */
[----:B-1----:R1:W2:Y:S08]  /*08e0*/  SYNCS.EXCH.64 URZ, [UR7+0xd0], UR8 ;  /* 0x0000d00807ff75b2 */ /* 0x0022b00008000100 */
[----:B------:R1:W3:Y:S01]  /*08f0*/  SYNCS.EXCH.64 URZ, [UR7+0xe8], UR4 ;  /* 0x0000e80407ff75b2 */ /* 0x0002e20008000100 */
[----:B------:R1:W4:Y:S01]  /*0900*/  SYNCS.EXCH.64 URZ, [UR7+0xd8], UR8 ;  /* 0x0000d80807ff75b2 */ /* 0x0003220008000100 */
[----:B------:R1:W1:Y:S01]  /*0910*/  SYNCS.EXCH.64 URZ, [UR7+0xf0], UR4 ;  /* 0x0000f00407ff75b2 */ /* 0x0002620008000100 */
[----:B------:R1:W1:Y:S01]  /*0920*/  SYNCS.EXCH.64 URZ, [UR7+0xe0], UR8 ;  /* 0x0000e00807ff75b2 */ /* 0x0002620008000100 */
[----:B------:R1:W1:Y:S01]  /*0930*/  SYNCS.EXCH.64 URZ, [UR7+0xf8], UR4 ;  /* 0x0000f80407ff75b2 */ /* 0x0002620008000100 */
[----:B------:R-:W-:Y:S01]  /*0940*/  NOP ;  /* 0x0000000000007918 */ /* 0x000fe20000000000 */
.L_x_11:
[----:B------:R-:W2:Y:S01]  /*0950*/  SHFL.IDX PT, R2, R77, RZ, 0x1f ;  /* 0x00001fff4d027589 */ /* 0x000ea200000e0000 */
[----:B------:R-:W-:Y:S01]  /*0960*/  NOP ;  /* 0x0000000000007918 */ /* 0x000fe20000000000 */
[----:B--2---:R-:W-:-:S13]  /*0970*/  ISETP.NE.AND P0, PT, R2, 0x3, PT ;  /* 0x000000030200780c */ /* 0x004fda0003f05270 */
[----:B------:R-:W-:Y:S05]  /*0980*/  @P0 BRA `(.L_x_12) ;  /* 0x0000000000300947 */ /* 0x000fea0003800000 */
[----:B-1----:R-:W1:Y:S01]  /*0990*/  S2UR UR5, SR_CgaCtaId ;  /* 0x00000000000579c3 */ /* 0x002e620000008800 */
[----:B------:R-:W-:Y:S01]  /*09a0*/  UMOV UR7, 0x400 ;  /* 0x0000040000077882 */ /* 0x000fe20000000000 */
[----:B------:R-:W-:Y:S01]  /*09b0*/  UMOV UR4, 0x20 ;  /* 0x0000002000047882 */ /* 0x000fe20000000000 */
[----:B------:R-:W-:Y:S01]  /*09c0*/  ELECT P0, URZ, PT ;  /* 0x0000000000ff782f */ /* 0x000fe20003800000 */
[----:B------:R-:W-:-:S04]  /*09d0*/  UIADD3 UR8, UPT, UPT, -UR4, 0x100000, URZ ;  /* 0x0010000004087890 */ /* 0x000fc8000fffe1ff */
[----:B------:R-:W-:Y:S02]  /*09e0*/  USHF.L.U32 UR9, UR8, 0xb, URZ ;  /* 0x0000000b08097899 */ /* 0x000fe400080006ff */
[----:B------:R-:W-:Y:S02]  /*09f0*/  USHF.L.U32 UR8, UR8, 0x1, URZ ;  /* 0x0000000108087899 */ /* 0x000fe400080006ff */
[----:B-1----:R-:W-:Y:S01]  /*0a00*/  ULEA UR5, UR5, UR7, 0x18 ;  /* 0x0000000705057291 */ /* 0x002fe2000f8ec0ff */
[----:B------:R-:W1:Y:S11]  /*0a10*/  FENCE.VIEW.ASYNC.S ;  /* 0x00000000000073c6 */ /* 0x000e760000000000 */
[----:B-1----:R2:W1:Y:S01]  /*0a20*/  SYNCS.EXCH.64 URZ, [UR5+0x100], UR8 ;  /* 0x0001000805ff75b2 */ /* 0x0024620008000100 */
[----:B------:R2:W1:Y:S02]  /*0a30*/  SYNCS.EXCH.64 URZ, [UR5+0x108], UR8 ;  /* 0x0001080805ff75b2 */ /* 0x0004640008000100 */
[----:B--2---:R-:W-:Y:S01]  /*0a40*/  NOP ;  /* 0x0000000000007918 */ /* 0x004fe20000000000 */
.L_x_12:
[----:B------:R-:W2:Y:S01]  /*0a50*/  SHFL.IDX PT, R2, R77, RZ, 0x1f ;  /* 0x00001fff4d027589 */ /* 0x000ea200000e0000 */
[----:B------:R-:W-:Y:S01]  /*0a60*/  NOP ;  /* 0x0000000000007918 */ /* 0x000fe20000000000 */
[----:B--2---:R-:W-:-:S13]  /*0a70*/  ISETP.NE.AND P0, PT, R2, 0x4, PT ;  /* 0x000000040200780c */ /* 0x004fda0003f05270 */
[----:B------:R-:W-:Y:S05]  /*0a80*/  @P0 BRA `(.L_x_13) ;  /* 0x0000000000440947 */ /* 0x000fea0003800000 */
[----:B-1----:R-:W1:Y:S01]  /*0a90*/  S2UR UR5, SR_CgaCtaId ;  /* 0x00000000000579c3 */ /* 0x002e620000008800 */
[----:B------:R-:W-:Y:S01]  /*0aa0*/  UMOV UR8, 0x100 ;  /* 0x0000010000087882 */ /* 0x000fe20000000000 */
[----:B------:R-:W-:Y:S01]  /*0ab0*/  UMOV UR7, 0x400 ;  /* 0x0000040000077882 */ /* 0x000fe20000000000 */
[----:B------:R-:W-:Y:S01]  /*0ac0*/  USEL UR8, UR8, 0xe0, UP1 ;  /* 0x000000e008087887 */ /* 0x000fe20008800000 */
[----:B------:R-:W-:Y:S01]  /*0ad0*/  UMOV UR4, 0x1 ;  /* 0x0000000100047882 */ /* 0x000fe20000000000 */
[----:B------:R-:W-:Y:S01]  /*0ae0*/  ELECT P0, URZ, PT ;  /* 0x0000000000ff782f */ /* 0x000fe20003800000 */
[----:B------:R-:W-:-:S04]  /*0af0*/  UIADD3 UR10, UPT, UPT, -UR4, 0x100000, URZ ;  /* 0x00100000040a7890 */ /* 0x000fc8000fffe1ff */
[----:B------:R-:W-:Y:S02]  /*0b00*/  USHF.L.U32 UR11, UR10, 0xb, URZ ;  /* 0x0000000b0a0b7899 */ /* 0x000fe400080006ff */
[----:B------:R-:W-:Y:S02]  /*0b10*/  USHF.L.U32 UR10, UR10, 0x1, URZ ;  /* 0x000000010a0a7899 */ /* 0x000fe400080006ff */
        /* <DEDUP_REMOVED lines=8> */
.L_x_13:
[----:B------:R-:W2:Y:S01]  /*0ba0*/  SHFL.IDX PT, R2, R77, RZ, 0x1f ;  /* 0x00001fff4d027589 */ /* 0x000ea200000e0000 */
[----:B------:R-:W-:Y:S01]  /*0bb0*/  NOP ;  /* 0x0000000000007918 */ /* 0x000fe20000000000 */
[----:B--2---:R-:W-:-:S13]  /*0bc0*/  ISETP.NE.AND P0, PT, R2, 0x5, PT ;  /* 0x000000050200780c */ /* 0x004fda0003f05270 */
[----:B------:R-:W-:Y:S05]  /*0bd0*/  @P0 BRA `(.L_x_14) ;  /* 0x0000000000480947 */ /* 0x000fea0003800000 */
[----:B-1----:R-:W1:Y:S01]  /*0be0*/  S2UR UR7, SR_CgaCtaId ;  /* 0x00000000000779c3 */ /* 0x002e620000008800 */
        /* <DEDUP_REMOVED lines=12> */
[----:B-1----:R2:W1:Y:S08]  /*0cb0*/  SYNCS.EXCH.64 URZ, [UR7+0x120], UR8 ;  /* 0x0001200807ff75b2 */ /* 0x0024700008000100 */
[----:B------:R2:W1:Y:S01]  /*0cc0*/  SYNCS.EXCH.64 URZ, [UR7+0x130], UR4 ;  /* 0x0001300407ff75b2 */ /* 0x0004620008000100 */
[----:B------:R2:W1:Y:S01]  /*0cd0*/  SYNCS.EXCH.64 URZ, [UR7+0x128], UR8 ;  /* 0x0001280807ff75b2 */ /* 0x0004620008000100 */
[----:B------:R2:W1:Y:S02]  /*0ce0*/  SYNCS.EXCH.64 URZ, [UR7+0x138], UR4 ;  /* 0x0001380407ff75b2 */ /* 0x0004640008000100 */
[----:B--2---:R-:W-:Y:S01]  /*0cf0*/  NOP ;  /* 0x0000000000007918 */ /* 0x004fe20000000000 */
.L_x_14:
[----:B-1----:R-:W1:Y:S01]  /*0d00*/  S2UR UR8, SR_CTAID.X ;  /* 0x00000000000879c3 */ /* 0x002e620000002500 */
[----:B------:R-:W-:-:S05]  /*0d10*/  CS2R.32 R64, SR_CgaSize ;  /* 0x0000000000407805 */ /* 0x000fca0000008a00 */
[----:B------:R-:W-:-:S05]  /*0d20*/  IMAD R64, R64, -0xa0, RZ ;  /* 0xffffff6040407824 */ /* 0x000fca00078e02ff */
[----:B------:R-:W-:-:S14]  /*0d30*/  R2UR UR7, R64 ;  /* 0x00000000400772ca */ /* 0x000fdc00000e0000 */
[----:B------:R-:W2:Y:S01]  /*0d40*/  LDCU UR7, c[0x0][UR7+0x2b0] ;  /* 0x00005600070777ac */ /* 0x000ea20008000800 */
[----:B------:R-:W1:Y:S01]  /*0d50*/  S2R R19, SR_CTAID.Z ;  /* 0x0000000000137919 */ /* 0x000e620000002700 */
[----:B------:R-:W-:Y:S01]  /*0d60*/  NOP ;  /* 0x0000000000007918 */ /* 0x000fe20000000000 */
[----:B------:R-:W-:-:S05]  /*0d70*/  CS2R.32 R64, SR_CgaSize ;  /* 0x0000000000407805 */ /* 0x000fca0000008a00 */
[----:B------:R-:W-:-:S05]  /*0d80*/  IMAD R64, R64, -0xa0, RZ ;  /* 0xffffff6040407824 */ /* 0x000fca00078e02ff */
[----:B------:R-:W-:-:S14]  /*0d90*/  R2UR UR4, R64 ;  /* 0x00000000400472ca */ /* 0x000fdc00000e0000 */
[----:B------:R-:W3:Y:S01]  /*0da0*/  LDCU UR4, c[0x0][UR4+0x2b4] ;  /* 0x00005680040477ac */ /* 0x000ee20008000800 */
[----:B------:R-:W4:Y:S08]  /*0db0*/  S2UR UR5, SR_CTAID.Y ;  /* 0x00000000000579c3 */ /* 0x000f300000002600 */
[----:B------:R-:W3:Y:S01]  /*0dc0*/  LDC R9, c[0x0][0xb24] ;  /* 0x0002c900ff097b82 */ /* 0x000ee20000000800 */
[----:B-1----:R-:W-:-:S02]  /*0dd0*/  I2FP.F32.U32 R4, UR8 ;  /* 0x0000000800047c45 */ /* 0x002fc40008201000 */
[----:B------:R-:W-:-:S05]  /*0de0*/  CS2R.32 R5, SR_CgaSize ;  /* 0x0000000000057805 */ /* 0x000fca0000008a00 */
[----:B------:R-:W-:-:S06]  /*0df0*/  IMAD R5, R5, -0xa0, RZ ;  /* 0xffffff6005057824 */ /* 0x000fcc00078e02ff */
[----:B------:R-:W1:Y:S01]  /*0e00*/  LDC R5, c[0x0][R5+0x2a0] ;  /* 0x0000a80005057b82 */ /* 0x000e620000000800 */
[----:B------:R-:W-:Y:S01]  /*0e10*/  MOV R45, UR8 ;  /* 0x00000008002d7c02 */ /* 0x000fe20008000f00 */
[----:B--2---:R-:W-:Y:S01]  /*0e20*/  FMUL R4, R4, UR7 ;  /* 0x0000000704047c20 */ /* 0x004fe20008400000 */
[----:B----4-:R-:W-:Y:S02]  /*0e30*/  I2FP.F32.U32 R2, UR5 ;  /* 0x0000000500027c45 */ /* 0x010fe40008201000 */
[----:B------:R-:W-:-:S05]  /*0e40*/  CS2R.32 R3, SR_CgaSize ;  /* 0x0000000000037805 */ /* 0x000fca0000008a00 */
[----:B------:R-:W-:-:S06]  /*0e50*/  IMAD R3, R3, -0xa0, RZ ;  /* 0xffffff6003037824 */ /* 0x000fcc00078e02ff */
[----:B------:R-:W2:Y:S01]  /*0e60*/  LDC R3, c[0x0][R3+0x2a4] ;  /* 0x0000a90003037b82 */ /* 0x000ea20000000800 */
[----:B------:R-:W4:Y:S01]  /*0e70*/  F2I.U32.TRUNC.NTZ R64, R4 ;  /* 0x0000000400407305 */ /* 0x000f22000020f000 */
[----:B------:R-:W-:Y:S01]  /*0e80*/  MOV R18, UR5 ;  /* 0x0000000500127c02 */ /* 0x000fe20008000f00 */
[----:B---3--:R-:W-:-:S05]  /*0e90*/  FMUL R2, R2, UR4 ;  /* 0x0000000402027c20 */ /* 0x008fca0008400000 */
[----:B------:R-:W-:Y:S01]  /*0ea0*/  BAR.SYNC.DEFER_BLOCKING 0x0 ;  /* 0x0000000000007b1d */ /* 0x000fe20000010000 */
[----:B------:R-:W-:-:S05]  /*0eb0*/  ISETP.GE.AND P0, PT, R9, 0x1, PT ;  /* 0x000000010900780c */ /* 0x000fca0003f06270 */
[----:B------:R-:W3:Y:S01]  /*0ec0*/  F2I.U32.TRUNC.NTZ R62, R2 ;  /* 0x00000002003e7305 */ /* 0x000ee2000020f000 */
[----:B----4-:R-:W-:-:S05]  /*0ed0*/  IADD3 R64, PT, PT, -R64, RZ, RZ ;  /* 0x000000ff40407210 */ /* 0x010fca0007ffe1ff */
[----:B-1----:R-:W-:Y:S01]  /*0ee0*/  IMAD R64, R5, R64, UR8 ;  /* 0x0000000805407e24 */ /* 0x002fe2000f8e0240 */
[----:B---3--:R-:W-:-:S05]  /*0ef0*/  IADD3 R62, PT, PT, -R62, RZ, RZ ;  /* 0x000000ff3e3e7210 */ /* 0x008fca0007ffe1ff */
[----:B--2---:R-:W-:Y:S01]  /*0f00*/  IMAD R62, R3, R62, UR5 ;  /* 0x00000005033e7e24 */ /* 0x004fe2000f8e023e */
[----:B------:R-:W-:Y:S06]  /*0f10*/  @!P0 BRA `(.L_x_15) ;  /* 0x0000000000b88947 */ /* 0x000fec0003800000 */
[----:B------:R-:W1:Y:S01]  /*0f20*/  LDC.64 R4, c[0x0][0xb18] ;  /* 0x0002c600ff047b82 */ /* 0x000e620000000a00 */
[----:B------:R-:W-:-:S07]  /*0f30*/  ISETP.NE.AND P0, PT, R9, 0x1, PT ;  /* 0x000000010900780c */ /* 0x000fce0003f05270 */
[----:B------:R-:W2:Y:S08]  /*0f40*/  LDC R10, c[0x0][0xb0c] ;  /* 0x0002c300ff0a7b82 */ /* 0x000eb00000000800 */
[----:B------:R-:W3:Y:S08]  /*0f50*/  LDC R11, c[0x0][0x370] ;  /* 0x0000dc00ff0b7b82 */ /* 0x000ef00000000800 */
[----:B------:R-:W4:Y:S01]  /*0f60*/  LDC R12, c[0x0][0x374] ;  /* 0x0000dd00ff0c7b82 */ /* 0x000f220000000800 */
[----:B-1----:R-:W-:-:S07]  /*0f70*/  ISETP.NE.AND P1, PT, R4, 0x1, PT ;  /* 0x000000010400780c */ /* 0x002fce0003f25270 */
[----:B------:R-:W3:Y:S01]  /*0f80*/  LDC.64 R6, c[0x0][0xb10] ;  /* 0x0002c400ff067b82 */ /* 0x000ee20000000a00 */
[----:B--2---:R-:W-:-:S07]  /*0f90*/  ISETP.NE.AND P3, PT, R10, 0x1, PT ;  /* 0x000000010a00780c */ /* 0x004fce0003f65270 */
[----:B------:R-:W1:Y:S08]  /*0fa0*/  LDC R8, c[0x0][0xb20] ;  /* 0x0002c800ff087b82 */ /* 0x000e700000000800 */
[----:B------:R-:W2:Y:S01]  /*0fb0*/  LDC.64 R2, c[0x0][0xb28] ;  /* 0x0002ca00ff027b82 */ /* 0x000ea20000000a00 */
[----:B----4-:R-:W-:-:S04]  /*0fc0*/  IMAD.HI.U32 R13, R12, R5, RZ ;  /* 0x000000050c0d7227 */ /* 0x010fc800078e00ff */
[----:B------:R-:W-:-:S04]  /*0fd0*/  IMAD.HI.U32 R5, R18, R5, RZ ;  /* 0x0000000512057227 */ /* 0x000fc800078e00ff */
[----:B---3--:R-:W-:-:S04]  /*0fe0*/  IMAD.HI.U32 R14, R11, R6, RZ ;  /* 0x000000060b0e7227 */ /* 0x008fc800078e00ff */
[C---:B------:R-:W-:Y:S01]  /*0ff0*/  IMAD.HI.U32 R16, R45.reuse, R6, RZ ;  /* 0x000000062d107227 */ /* 0x040fe200078e00ff */
[-C--:B------:R-:W-:Y:S02]  /*1000*/  @P3 SHF.R.U32.HI R11, RZ, R7.reuse, R14 ;  /* 0x00000007ff0b3219 */ /* 0x080fe4000001160e */
[-C--:B-1----:R-:W-:Y:S02]  /*1010*/  @P1 SHF.R.U32.HI R12, RZ, R8.reuse, R13 ;  /* 0x00000008ff0c1219 */ /* 0x082fe4000001160d */
[----:B------:R-:W-:Y:S02]  /*1020*/  SHF.R.U32.HI R5, RZ, R8, R5 ;  /* 0x00000008ff057219 */ /* 0x000fe40000011605 */
[----:B------:R-:W-:Y:S02]  /*1030*/  SHF.R.U32.HI R16, RZ, R7, R16 ;  /* 0x00000007ff107219 */ /* 0x000fe40000011610 */
[----:B------:R-:W-:Y:S01]  /*1040*/  SEL R5, R18, R5, !P1 ;  /* 0x0000000512057207 */ /* 0x000fe20004800000 */
[----:B--2---:R-:W-:Y:S01]  /*1050*/  IMAD.HI.U32 R14, R12, R2, RZ ;  /* 0x000000020c0e7227 */ /* 0x004fe200078e00ff */
[----:B------:R-:W-:-:S02]  /*1060*/  SEL R7, R45, R16, !P3 ;  /* 0x000000102d077207 */ /* 0x000fc40005800000 */
[----:B------:R-:W-:Y:S01]  /*1070*/  IADD3 R13, PT, PT, -R5, RZ, RZ ;  /* 0x000000ff050d7210 */ /* 0x000fe20007ffe1ff */
[----:B------:R-:W-:Y:S01]  /*1080*/  IMAD.HI.U32 R6, R11, R2, RZ ;  /* 0x000000020b067227 */ /* 0x000fe200078e00ff */
[----:B------:R-:W-:-:S03]  /*1090*/  @P0 SHF.R.U32.HI R12, RZ, R3, R14 ;  /* 0x00000003ff0c0219 */ /* 0x000fc6000001160e */
[----:B------:R-:W-:Y:S01]  /*10a0*/  IMAD R13, R4, R13, R18 ;  /* 0x0000000d040d7224 */ /* 0x000fe200078e0212 */
[----:B------:R-:W-:Y:S01]  /*10b0*/  @P0 SHF.R.U32.HI R11, RZ, R3, R6 ;  /* 0x00000003ff0b0219 */ /* 0x000fe20000011606 */
[----:B------:R-:W-:-:S04]  /*10c0*/  IMAD R12, R12, R9, RZ ;  /* 0x000000090c0c7224 */ /* 0x000fc800078e02ff */
[----:B------:R-:W-:Y:S01]  /*10d0*/  IMAD R6, R11, R9, RZ ;  /* 0x000000090b067224 */ /* 0x000fe200078e02ff */
[----:B------:R-:W-:-:S04]  /*10e0*/  ISETP.GE.AND P1, PT, R5, R12, PT ;  /* 0x0000000c0500720c */ /* 0x000fc80003f26270 */
[----:B------:R-:W-:Y:S01]  /*10f0*/  ISETP.GE.OR P1, PT, R7, R6, P1 ;  /* 0x000000060700720c */ /* 0x000fe20000f26670 */
[----:B------:R-:W-:-:S05]  /*1100*/  IMAD.HI.U32 R6, R5, R2, RZ ;  /* 0x0000000205067227 */ /* 0x000fca00078e00ff */
[----:B------:R-:W-:-:S04]  /*1110*/  SHF.R.U32.HI R6, RZ, R3, R6 ;  /* 0x00000003ff067219 */ /* 0x000fc80000011606 */
[----:B------:R-:W-:-:S03]  /*1120*/  SEL R6, R5, R6, !P0 ;  /* 0x0000000605067207 */ /* 0x000fc60004000000 */
[----:B------:R-:W-:Y:S01]  /*1130*/  @!P1 IMAD.HI.U32 R8, R7, R2, RZ ;  /* 0x0000000207089227 */ /* 0x000fe200078e00ff */
[----:B------:R-:W-:-:S04]  /*1140*/  IADD3 R2, PT, PT, -R6, RZ, RZ ;  /* 0x000000ff06027210 */ /* 0x000fc80007ffe1ff */
[----:B------:R-:W-:Y:S01]  /*1150*/  @!P1 SHF.R.U32.HI R8, RZ, R3, R8 ;  /* 0x00000003ff089219 */ /* 0x000fe20000011608 */
[----:B------:R-:W-:-:S03]  /*1160*/  IMAD R2, R9, R2, R5 ;  /* 0x0000000209027224 */ /* 0x000fc600078e0205 */
[----:B------:R-:W-:-:S05]  /*1170*/  @!P1 SEL R3, R7, R8, !P0 ;  /* 0x0000000807039207 */ /* 0x000fca0004000000 */
[--C-:B------:R-:W-:Y:S02]  /*1180*/  @!P1 IMAD.IADD R6, R6, 0x1, -R3.reuse ;  /* 0x0000000106069824 */ /* 0x100fe400078e0a03 */
[----:B------:R-:W-:Y:S01]  /*1190*/  @!P1 IMAD R3, R2, R11, R3 ;  /* 0x0000000b02039224 */ /* 0x000fe200078e0203 */
[----:B------:R-:W-:Y:S01]  /*11a0*/  IADD3 R2, PT, PT, -R7, RZ, RZ ;  /* 0x000000ff07027210 */ /* 0x000fe20007ffe1ff */
[----:B------:R-:W-:Y:S02]  /*11b0*/  @!P1 IMAD R5, R6, R9, R7 ;  /* 0x0000000906059224 */ /* 0x000fe400078e0207 */
[----:B------:R-:W-:Y:S02]  /*11c0*/  @!P1 IMAD.MOV.U32 R7, RZ, RZ, R3 ;  /* 0x000000ffff079224 */ /* 0x000fe400078e0003 */
[----:B------:R-:W-:Y:S02]  /*11d0*/  IMAD R2, R10, R2, R45 ;  /* 0x000000020a027224 */ /* 0x000fe400078e022d */
[----:B------:R-:W-:-:S02]  /*11e0*/  IMAD R18, R5, R4, R13 ;  /* 0x0000000405127224 */ /* 0x000fc400078e020d */
[----:B------:R-:W-:Y:S02]  /*11f0*/  IMAD R45, R7, R10, R2 ;  /* 0x0000000a072d7224 */ /* 0x000fe400078e0202 */
.L_x_15:
[----:B------:R-:W1:Y:S01]  /*1200*/  LDCU UR4, c[0x0][0xb30] ;  /* 0x00016600ff0477ac */ /* 0x000e620008000800 */
[----:B------:R-:W2:Y:S08]  /*1210*/  S2UR UR45, SR_CgaCtaId ;  /* 0x00000000002d79c3 */ /* 0x000eb00000008800 */
[----:B------:R-:W3:Y:S01]  /*1220*/  LDC R26, c[0x0][0xb24] ;  /* 0x0002c900ff1a7b82 */ /* 0x000ee20000000800 */
[----:B-1----:R-:W-:-:S09]  /*1230*/  UISETP.NE.AND UP0, UPT, UR4, 0x1, UPT ;  /* 0x000000010400788c */ /* 0x002fd2000bf05270 */
[----:B--2---:R-:W-:Y:S05]  /*1240*/  BRA.U UP0, `(.L_x_16) ;  /* 0x0000000100407547 */ /* 0x004fea000b800000 */
[----:B------:R-:W1:Y:S08]  /*1250*/  LDC.64 R4, c[0x0][0xb10] ;  /* 0x0002c400ff047b82 */ /* 0x000e700000000a00 */
[----:B------:R-:W2:Y:S08]  /*1260*/  LDC.64 R2, c[0x0][0xb18] ;  /* 0x0002c600ff027b82 */ /* 0x000eb00000000a00 */
[----:B------:R-:W4:Y:S08]  /*1270*/  LDC R6, c[0x0][0xb20] ;  /* 0x0002c800ff067b82 */ /* 0x000f300000000800 */
[----:B------:R-:W3:Y:S01]  /*1280*/  LDC R8, c[0x0][0xb0c] ;  /* 0x0002c300ff087b82 */ /* 0x000ee20000000800 */
[----:B-1----:R-:W-:-:S05]  /*1290*/  IMAD.HI.U32 R4, R45, R4, RZ ;  /* 0x000000042d047227 */ /* 0x002fca00078e00ff */
[----:B------:R-:W-:Y:S01]  /*12a0*/  SHF.R.U32.HI R4, RZ, R5, R4 ;  /* 0x00000005ff047219 */ /* 0x000fe20000011604 */
[----:B--2---:R-:W-:Y:S01]  /*12b0*/  IMAD.HI.U32 R3, R18, R3, RZ ;  /* 0x0000000312037227 */ /* 0x004fe200078e00ff */
[----:B------:R-:W-:-:S04]  /*12c0*/  ISETP.NE.AND P0, PT, R2, 0x1, PT ;  /* 0x000000010200780c */ /* 0x000fc80003f05270 */
[----:B----4-:R-:W-:-:S04]  /*12d0*/  SHF.R.U32.HI R3, RZ, R6, R3 ;  /* 0x00000006ff037219 */ /* 0x010fc80000011603 */
[----:B------:R-:W-:Y:S02]  /*12e0*/  SEL R3, R18, R3, !P0 ;  /* 0x0000000312037207 */ /* 0x000fe40004000000 */
[----:B---3--:R-:W-:-:S04]  /*12f0*/  ISETP.NE.AND P1, PT, R8, 0x1, PT ;  /* 0x000000010800780c */ /* 0x008fc80003f25270 */
[----:B------:R-:W-:-:S05]  /*1300*/  SEL R4, R45, R4, !P1 ;  /* 0x000000042d047207 */ /* 0x000fca0004800000 */
[----:B------:R-:W-:Y:S02]  /*1310*/  IMAD.IADD R5, R3, 0x1, -R4 ;  /* 0x0000000103057824 */ /* 0x000fe400078e0a04 */
[----:B------:R-:W-:Y:S02]  /*1320*/  IMAD.IADD R3, R4, 0x1, -R3 ;  /* 0x0000000104037824 */ /* 0x000fe400078e0a03 */
[----:B------:R-:W-:Y:S02]  /*1330*/  IMAD R45, R5, R8, R45 ;  /* 0x00000008052d7224 */ /* 0x000fe400078e022d */
[----:B------:R-:W-:-:S07]  /*1340*/  IMAD R18, R3, R2, R18 ;  /* 0x0000000203127224 */ /* 0x000fce00078e0212 */
.L_x_16:
[----:B------:R-:W-:Y:S01]  /*1350*/  BAR.SYNC.DEFER_BLOCKING 0x0 ;  /* 0x0000000000007b1d */ /* 0x000fe20000010000 */
[----:B------:R-:W-:Y:S01]  /*1360*/  UISETP.NE.AND UP0, UPT, UR6, 0x2, UPT ;  /* 0x000000020600788c */ /* 0x000fe2000bf05270 */
[----:B------:R-:W-:Y:S02]  /*1370*/  ISETP.NE.OR P0, PT, R0, 0x2, !P2 ;  /* 0x000000020000780c */ /* 0x000fe40005705670 */
[----:B------:R-:W-:-:S06]  /*1380*/  LOP3.LUT R2, R76, 0x1f, RZ, 0xc0, !PT ;  /* 0x0000001f4c027812 */ /* 0x000fcc00078ec0ff */
[----:B------:R-:W-:Y:S05]  /*1390*/  BRA.U UP0, `(.L_x_17) ;  /* 0x0000001d000c7547 */ /* 0x000fea000b800000 */
[----:B------:R-:W1:Y:S01]  /*13a0*/  LDCU UR6, c[0x0][0x388] ;  /* 0x00007100ff0677ac */ /* 0x000e620008000800 */
[----:B------:R-:W2:Y:S01]  /*13b0*/  LDC R11, c[0x0][0x370] ;  /* 0x0000dc00ff0b7b82 */ /* 0x000ea20000000800 */
[----:B------:R-:W-:Y:S01]  /*13c0*/  PLOP3.LUT P1, PT, PT, PT, UP1, 0x80, 0x8 ;  /* 0x000000000008781c */ /* 0x000fe20003f2f018 */
[----:B------:R-:W-:Y:S01]  /*13d0*/  IMAD.MOV.U32 R10, RZ, RZ, RZ ;  /* 0x000000ffff0a7224 */ /* 0x000fe200078e00ff */
[----:B------:R-:W4:Y:S01]  /*13e0*/  LDCU UR4, c[0x0][0x38c] ;  /* 0x00007180ff0477ac */ /* 0x000f220008000800 */
[----:B------:R-:W-:Y:S02]  /*13f0*/  ISETP.EQ.OR P5, PT, R2, RZ, P0 ;  /* 0x000000ff0200720c */ /* 0x000fe400007a2670 */
[----:B------:R-:W-:Y:S01]  /*1400*/  PLOP3.LUT P1, PT, P1, PT, PT, 0x8, 0x80 ;  /* 0x000000000080781c */ /* 0x000fe20000f2e170 */
[----:B------:R-:W3:Y:S01]  /*1410*/  LDCU UR35, c[0x0][0x390] ;  /* 0x00007200ff2377ac */ /* 0x000ee20008000800 */
[----:B------:R-:W2:Y:S01]  /*1420*/  LDC R0, c[0x0][0x374] ;  /* 0x0000dd00ff007b82 */ /* 0x000ea20000000800 */
[----:B------:R-:W2:Y:S01]  /*1430*/  LDCU.64 UR36, c[0x0][0x348] ;  /* 0x00006900ff2477ac */ /* 0x000ea20008000a00 */
[----:B------:R-:W-:Y:S01]  /*1440*/  UMOV UR33, 0x1 ;  /* 0x0000000100217882 */ /* 0x000fe20000000000 */
[----:B------:R-:W-:Y:S01]  /*1450*/  UMOV UR32, URZ ;  /* 0x000000ff00207c82 */ /* 0x000fe20008000000 */
[----:B-1----:R-:W-:Y:S01]  /*1460*/  UIADD3 UR6, UPT, UPT, UR6, 0x3f, URZ ;  /* 0x0000003f06067890 */ /* 0x002fe2000fffe0ff */
[----:B------:R-:W-:Y:S01]  /*1470*/  UMOV UR20, URZ ;  /* 0x000000ff00147c82 */ /* 0x000fe20008000000 */
[----:B------:R-:W-:-:S02]  /*1480*/  UMOV UR31, URZ ;  /* 0x000000ff001f7c82 */ /* 0x000fc40008000000 */
[----:B------:R-:W-:-:S04]  /*1490*/  USHF.R.S32.HI UR5, URZ, 0x1f, UR6 ;  /* 0x0000001fff057899 */ /* 0x000fc80008011406 */
[----:B------:R-:W-:-:S04]  /*14a0*/  ULEA.HI UR5, UR5, UR6, URZ, 0x6 ;  /* 0x0000000605057291 */ /* 0x000fc8000f8f30ff */
[----:B------:R-:W-:-:S04]  /*14b0*/  USHF.R.S32.HI UR5, URZ, 0x6, UR5 ;  /* 0x00000006ff057899 */ /* 0x000fc80008011405 */
[----:B----4-:R-:W-:-:S04]  /*14c0*/  UIMAD UR4, UR5, UR4, URZ ;  /* 0x00000004050472a4 */ /* 0x010fc8000f8e02ff */
[----:B---3--:R-:W-:-:S04]  /*14d0*/  UIMAD UR35, UR4, UR35, URZ ;  /* 0x00000023042372a4 */ /* 0x008fc8000f8e02ff */
[----:B------:R-:W-:Y:S02]  /*14e0*/  UISETP.NE.AND UP2, UPT, UR35, URZ, UPT ;  /* 0x000000ff2300728c */ /* 0x000fe4000bf45270 */
[----:B------:R-:W-:-:S04]  /*14f0*/  UISETP.LT.U32.AND UP0, UPT, UR35, 0xd, UPT ;  /* 0x0000000d2300788c */ /* 0x000fc8000bf01070 */
[----:B------:R-:W-:-:S04]  /*1500*/  USEL UR34, UR35, 0xd, UP0 ;  /* 0x0000000d23227887 */ /* 0x000fc80008000000 */
[----:B------:R-:W-:Y:S02]  /*1510*/  UIADD3 UR23, UPT, UPT, UR34, -0x1, URZ ;  /* 0xffffffff22177890 */ /* 0x000fe4000fffe0ff */
[----:B------:R-:W-:Y:S02]  /*1520*/  @!UP2 UIADD3 UR23, UPT, UPT, UR34, URZ, URZ ;  /* 0x000000ff2217a290 */ /* 0x000fe4000fffe0ff */
[----:B------:R-:W-:Y:S02]  /*1530*/  UIADD3 UR34, UPT, UPT, UR35, -UR34, URZ ;  /* 0x8000002223227290 */ /* 0x000fe4000fffe0ff */
[----:B--2---:R-:W-:-:S12]  /*1540*/  UIADD3 UR23, UPT, UPT, UR23, 0x1, URZ ;  /* 0x0000000117177890 */ /* 0x004fd8000fffe0ff */
.L_x_33:
[----:B------:R-:W1:Y:S01]  /*1550*/  S2UR UR22, SR_CgaCtaId ;  /* 0x00000000001679c3 */ /* 0x000e620000008800 */
[----:B------:R-:W-:Y:S01]  /*1560*/  UMOV UR4, 0x400 ;  /* 0x0000040000047882 */ /* 0x000fe20000000000 */
[----:B------:R-:W-:Y:S01]  /*1570*/  IMAD.U32 R2, RZ, RZ, UR33 ;  /* 0x00000021ff027e24 */ /* 0x000fe2000f8e00ff */
[----:B------:R-:W-:Y:S01]  /*1580*/  UISETP.NE.AND UP0, UPT, UR35, URZ, UPT ;  /* 0x000000ff2300728c */ /* 0x000fe2000bf05270 */
[----:B------:R-:W-:Y:S01]  /*1590*/  R2UR UR27, R18 ;  /* 0x00000000121b72ca */ /* 0x000fe200000e0000 */
[----:B------:R-:W-:Y:S01]  /*15a0*/  IMAD.SHL.U32 R45, R45, 0x40, RZ ;  /* 0x000000402d2d7824 */ /* 0x000fe200078e00ff */
[----:B------:R-:W-:Y:S01]  /*15b0*/  UMOV UR30, URZ ;  /* 0x000000ff001e7c82 */ /* 0x000fe20008000000 */
[----:B------:R-:W-:Y:S01]  /*15c0*/  SHF.L.U32 R2, R2, 0x1f, RZ ;  /* 0x0000001f02027819 */ /* 0x000fe200000006ff */
[----:B------:R-:W-:Y:S01]  /*15d0*/  UMOV UR29, URZ ;  /* 0x000000ff001d7c82 */ /* 0x000fe20008000000 */
[----:B------:R-:W-:-:S08]  /*15e0*/  UMOV UR28, URZ ;  /* 0x000000ff001c7c82 */ /* 0x000fd00008000000 */
[----:B------:R-:W-:Y:S02]  /*15f0*/  USHF.L.U32 UR27, UR27, 0x6, URZ ;  /* 0x000000061b1b7899 */ /* 0x000fe400080006ff */
[----:B-1----:R-:W-:-:S04]  /*1600*/  ULEA UR22, UR22, UR4, 0x18 ;  /* 0x0000000416167291 */ /* 0x002fc8000f8ec0ff */
[----:B------:R-:W-:-:S09]  /*1610*/  ULEA UR4, UR32, UR22, 0x3 ;  /* 0x0000001620047291 */ /* 0x000fd2000f8e18ff */
[----:B--2---:R1:W2:Y:S01]  /*1620*/  SYNCS.PHASECHK.TRANS64.TRYWAIT P3, [UR4+0x68], R2 ;  /* 0x00006802ff0075a7 */ /* 0x0042a20008061104 */
[----:B---3--:R-:W-:Y:S05]  /*1630*/  BRA.U !UP0, `(.L_x_18) ;  /* 0x0000000508687547 */ /* 0x008fea000b800000 */
[----:B------:R-:W3:Y:S01]  /*1640*/  LDC.64 R8, c[0x0][0x480] ;  /* 0x00012000ff087b82 */ /* 0x000ee20000000a00 */
[----:B------:R-:W4:Y:S01]  /*1650*/  LDCU UR16, c[0x0][0x390] ;  /* 0x00007200ff1077ac */ /* 0x000f220008000800 */
[----:B------:R-:W2:Y:S06]  /*1660*/  LDCU UR17, c[0x0][0x38c] ;  /* 0x00007180ff1177ac */ /* 0x000eac0008000800 */
[----:B------:R-:W4:Y:S01]  /*1670*/  LDC.64 R6, c[0x0][0x488] ;  /* 0x00012200ff067b82 */ /* 0x000f220000000a00 */
[----:B------:R-:W2:Y:S01]  /*1680*/  LDCU.64 UR14, c[0x0][0x4b8] ;  /* 0x00009700ff0e77ac */ /* 0x000ea20008000a00 */
[----:B------:R-:W-:Y:S01]  /*1690*/  UIADD3 UR31, UPT, UPT, UR23, UR20, URZ ;  /* 0x00000014171f7290 */ /* 0x000fe2000fffe0ff */
[----:B------:R-:W-:-:S05]  /*16a0*/  UMOV UR30, URZ ;  /* 0x000000ff001e7c82 */ /* 0x000fca0008000000 */
[----:B-1----:R-:W1:Y:S01]  /*16b0*/  LDC.64 R2, c[0x0][0x490] ;  /* 0x00012400ff027b82 */ /* 0x002e620000000a00 */
[----:B------:R-:W-:Y:S01]  /*16c0*/  UMOV UR18, UR32 ;  /* 0x0000002000127c82 */ /* 0x000fe20008000000 */
[----:B------:R-:W-:Y:S01]  /*16d0*/  UMOV UR28, URZ ;  /* 0x000000ff001c7c82 */ /* 0x000fe20008000000 */
[----:B------:R-:W-:Y:S01]  /*16e0*/  UMOV UR29, URZ ;  /* 0x000000ff001d7c82 */ /* 0x000fe20008000000 */
[----:B---3--:R-:W-:Y:S01]  /*16f0*/  IMAD.HI.U32 R9, R45, R9, RZ ;  /* 0x000000092d097227 */ /* 0x008fe200078e00ff */
[----:B------:R-:W-:-:S03]  /*1700*/  ISETP.NE.AND P2, PT, R8, 0x1, PT ;  /* 0x000000010800780c */ /* 0x000fc60003f45270 */
[----:B------:R-:W3:Y:S01]  /*1710*/  LDC.64 R4, c[0x0][0x4b0] ;  /* 0x00012c00ff047b82 */ /* 0x000ee20000000a00 */
[----:B----4-:R-:W-:-:S04]  /*1720*/  SHF.R.U32.HI R6, RZ, R6, R9 ;  /* 0x00000006ff067219 */ /* 0x010fc80000011609 */
[----:B------:R-:W-:Y:S02]  /*1730*/  SEL R6, R45, R6, !P2 ;  /* 0x000000062d067207 */ /* 0x000fe40005000000 */
[----:B------:R-:W-:Y:S02]  /*1740*/  ISETP.NE.AND P2, PT, R7, 0x1, PT ;  /* 0x000000010700780c */ /* 0x000fe40003f45270 */
[C---:B------:R-:W-:Y:S01]  /*1750*/  R2UR UR4, R6.reuse ;  /* 0x00000000060472ca */ /* 0x040fe200000e0000 */
[----:B-1----:R-:W-:-:S04]  /*1760*/  IMAD.HI.U32 R2, R6, R2, RZ ;  /* 0x0000000206027227 */ /* 0x002fc800078e00ff */
[----:B------:R-:W-:Y:S01]  /*1770*/  IMAD.MOV R12, RZ, RZ, -R6 ;  /* 0x000000ffff0c7224 */ /* 0x000fe200078e0a06 */
[----:B------:R-:W-:-:S03]  /*1780*/  SHF.R.U32.HI R2, RZ, R3, R2 ;  /* 0x00000003ff027219 */ /* 0x000fc60000011602 */
[----:B------:R-:W-:Y:S01]  /*1790*/  IMAD R12, R8, R12, R45 ;  /* 0x0000000c080c7224 */ /* 0x000fe200078e022d */
[----:B------:R-:W-:Y:S01]  /*17a0*/  R2UR UR13, R2 ;  /* 0x00000000020d72ca */ /* 0x000fe200000e0000 */
[----:B------:R-:W-:Y:S01]  /*17b0*/  VOTEU.ANY UP0, P2 ;  /* 0x0000000000ff7886 */ /* 0x000fe20001000100 */
[----:B------:R-:W1:Y:S01]  /*17c0*/  LDC.64 R2, c[0x0][0x4d0] ;  /* 0x00013400ff027b82 */ /* 0x000e620000000a00 */
[----:B---3--:R-:W-:Y:S02]  /*17d0*/  R2UR UR8, R4 ;  /* 0x00000000040872ca */ /* 0x008fe400000e0000 */
[----:B------:R-:W-:Y:S02]  /*17e0*/  R2UR UR9, R12 ;  /* 0x000000000c0972ca */ /* 0x000fe400000e0000 */
[----:B------:R-:W-:-:S06]  /*17f0*/  R2UR UR6, R5 ;  /* 0x00000000050672ca */ /* 0x000fcc00000e0000 */
[----:B------:R-:W-:Y:S01]  /*1800*/  USEL UR13, UR4, UR13, !UP0 ;  /* 0x0000000d040d7287 */ /* 0x000fe2000c000000 */
[----:B------:R-:W3:Y:S05]  /*1810*/  LDCU.64 UR4, c[0x0][0x4d8] ;  /* 0x00009b00ff0477ac */ /* 0x000eea0008000a00 */
[----:B------:R-:W-:-:S04]  /*1820*/  IMAD R9, RZ, RZ, -UR13 ;  /* 0x8000000dff097e24 */ /* 0x000fc8000f8e02ff */
[----:B------:R-:W-:Y:S01]  /*1830*/  IMAD R9, R7, R9, R6 ;  /* 0x0000000907097224 */ /* 0x000fe200078e0206 */
[----:B-1----:R-:W-:-:S04]  /*1840*/  R2UR UR11, R2 ;  /* 0x00000000020b72ca */ /* 0x002fc800000e0000 */
[----:B------:R-:W-:Y:S02]  /*1850*/  R2UR UR7, R9 ;  /* 0x00000000090772ca */ /* 0x000fe400000e0000 */
[----:B------:R-:W-:-:S07]  /*1860*/  R2UR UR12, R3 ;  /* 0x00000000030c72ca */ /* 0x000fce00000e0000 */
[----:B------:R-:W-:-:S06]  /*1870*/  UIMAD UR11, UR9, UR8, UR11 ;  /* 0x00000008090b72a4 */ /* 0x000fcc000f8e020b */
[----:B--23--:R-:W-:-:S12]  /*1880*/  UIMAD UR12, UR7, UR6, UR12 ;  /* 0x00000006070c72a4 */ /* 0x00cfd8000f8e020c */
.L_x_23:
[----:B------:R-:W-:Y:S01]  /*1890*/  @!P0 MOV R3, 0x4000 ;  /* 0x0000400000038802 */ /* 0x000fe20000000f00 */
[----:B------:R-:W-:Y:S01]  /*18a0*/  ULEA UR9, UR18, UR22, 0x3 ;  /* 0x0000001612097291 */ /* 0x000fe2000f8e18ff */
[----:B----4-:R-:W-:Y:S11]  /*18b0*/  @P3 BRA `(.L_x_19) ;  /* 0x0000000000103947 */ /* 0x010ff60003800000 */
[----:B------:R-:W-:Y:S04]  /*18c0*/  MOV R2, UR33 ;  /* 0x0000002100027c02 */ /* 0x000fe80008000f00 */
[----:B------:R-:W-:Y:S04]  /*18d0*/  SHF.L.U32 R5, R2, 0x1f, RZ ;  /* 0x0000001f02057819 */ /* 0x000fe800000006ff */
[----:B------:R-:W1:Y:S02]  /*18e0*/  SYNCS.PHASECHK.TRANS64.TRYWAIT P2, [UR9+0x68], R5 ;  /* 0x00006805ff0075a7 */ /* 0x000e640008041109 */
[----:B-1----:R-:W-:Y:S05]  /*18f0*/  @!P2 BRA `(.L_x_20) ;  /* 0x0000005c003ca947 */ /* 0x002fea0003800000 */
.L_x_19:
[----:B------:R2:W-:Y:S01]  /*1900*/  @!P0 SYNCS.ARRIVE.TRANS64 RZ, [UR9], R3 ;  /* 0x00000003ffff89a7 */ /* 0x0005e20008000009 */
[----:B------:R-:W-:Y:S04]  /*1910*/  BSSY.RECONVERGENT B0, `(.L_x_21) ;  /* 0x0000003000007945 */ /* 0x000fe80003800200 */
[----:B------:R-:W-:Y:S05]  /*1920*/  @P5 BRA `(.L_x_22) ;  /* 0x0000000000045947 */ /* 0x000fea0003800000 */
[----:B------:R-:W-:Y:S05]  /*1930*/  BPT.TRAP 0x1 ;  /* 0x000000040000795c */ /* 0x000fea0000300000 */
.L_x_22:
[----:B------:R-:W-:Y:S05]  /*1940*/  BSYNC.RECONVERGENT B0 ;  /* 0x0000000000007941 */ /* 0x000fea0003800200 */
.L_x_21:
[----:B------:R-:W-:Y:S02]  /*1950*/  UIADD3 UR32, UPT, UPT, UR18, 0x1, URZ ;  /* 0x0000000112207890 */ /* 0x000fe4000fffe0ff */
[----:B------:R-:W-:Y:S02]  /*1960*/  UIMAD UR7, UR28, UR14, UR4 ;  /* 0x0000000e1c0772a4 */ /* 0x000fe4000f8e0204 */
[----:B------:R-:W-:Y:S02]  /*1970*/  UISETP.NE.AND UP0, UPT, UR32, 0xd, UPT ;  /* 0x0000000d2000788c */ /* 0x000fe4000bf05270 */
[----:B------:R-:W-:Y:S02]  /*1980*/  UIMAD UR6, UR29, UR15, UR5 ;  /* 0x0000000f1d0672a4 */ /* 0x000fe4000f8e0205 */
[----:B------:R-:W-:Y:S02]  /*1990*/  USEL UR8, URZ, 0x1, UP0 ;  /* 0x00000001ff087887 */ /* 0x000fe40008000000 */
[----:B------:R-:W-:Y:S02]  /*19a0*/  USEL UR32, UR32, URZ, UP0 ;  /* 0x000000ff20207287 */ /* 0x000fe40008000000 */
[----:B------:R-:W-:Y:S02]  /*19b0*/  ULOP3.LUT UR33, UR33, UR8, URZ, 0x3c, !UPT ;  /* 0x0000000821217292 */ /* 0x000fe4000f8e3cff */
[----:B------:R-:W-:Y:S02]  /*19c0*/  ULEA UR8, UR32, UR22, 0x3 ;  /* 0x0000001620087291 */ /* 0x000fe4000f8e18ff */
[----:B------:R-:W-:Y:S02]  /*19d0*/  ULEA UR21, UR18, UR22, 0xd ;  /* 0x0000001612157291 */ /* 0x000fe4000f8e68ff */
[----:B------:R-:W-:Y:S01]  /*19e0*/  UIADD3 UR44, UP1, UPT, UR36, 0x80, URZ ;  /* 0x00000080242c7890 */ /* 0x000fe2000ff3e0ff */
[----:B-1----:R-:W-:Y:S01]  /*19f0*/  MOV R2, UR33 ;  /* 0x0000002100027c02 */ /* 0x002fe20008000f00 */
[----:B------:R-:W-:Y:S02]  /*1a00*/  UPRMT UR42, UR7, 0x40, UR6 ;  /* 0x00000040072a7896 */ /* 0x000fe40008000006 */
[----:B------:R-:W-:Y:S01]  /*1a10*/  UIADD3 UR24, UPT, UPT, UR21, 0x1d400, URZ ;  /* 0x0001d40015187890 */ /* 0x000fe2000fffe0ff */
[----:B--2---:R-:W-:Y:S01]  /*1a20*/  SHF.L.U32 R3, R2, 0x1f, RZ ;  /* 0x0000001f02037819 */ /* 0x004fe200000006ff */
[----:B------:R-:W-:Y:S02]  /*1a30*/  USHF.L.U32 UR10, UR30, 0x6, URZ ;  /* 0x000000061e0a7899 */ /* 0x000fe400080006ff */
[----:B------:R-:W-:Y:S01]  /*1a40*/  UIADD3.X UR45, UPT, UPT, URZ, UR37, URZ, UP1, !UPT ;  /* 0x00000025ff2d7290 */ /* 0x000fe20008ffe4ff */
[----:B------:R3:W4:Y:S01]  /*1a50*/  SYNCS.PHASECHK.TRANS64.TRYWAIT P3, [UR8+0x68], R3 ;  /* 0x00006803ff0075a7 */ /* 0x0007220008061108 */
[----:B------:R-:W-:Y:S02]  /*1a60*/  UIADD3 UR8, UPT, UPT, UR21, 0x3400, URZ ;  /* 0x0000340015087890 */ /* 0x000fe4000fffe0ff */
[----:B------:R-:W-:Y:S02]  /*1a70*/  UPRMT UR21, UR42, 0x5410, URZ ;  /* 0x000054102a157896 */ /* 0x000fe400080000ff */
[----:B------:R-:W-:Y:S02]  /*1a80*/  UIADD3 UR40, UP0, UPT, UR36, 0x180, URZ ;  /* 0x0000018024287890 */ /* 0x000fe4000ff1e0ff */
[----:B------:R-:W-:Y:S02]  /*1a90*/  UIADD3 UR19, UPT, UPT, UR28, 0x1, URZ ;  /* 0x000000011c137890 */ /* 0x000fe4000fffe0ff */
[----:B------:R-:W-:Y:S02]  /*1aa0*/  UIADD3.X UR41, UPT, UPT, URZ, UR37, URZ, UP0, !UPT ;  /* 0x00000025ff297290 */ /* 0x000fe400087fe4ff */
[----:B------:R-:W-:Y:S01]  /*1ab0*/  UISETP.NE.AND UP2, UPT, UR19, UR17, UPT ;  /* 0x000000111300728c */ /* 0x000fe2000bf45270 */
[----:B------:R-:W-:Y:S01]  /*1ac0*/  UTMALDG.4D.IM2COL [UR8], [UR44], UR21 ;  /* 0x000000082c0073b4 */ /* 0x000fe20008058015 */
[----:B------:R-:W-:Y:S02]  /*1ad0*/  UIADD3 UR18, UPT, UPT, UR29, 0x1, URZ ;  /* 0x000000011d127890 */ /* 0x000fe4000fffe0ff */
[----:B------:R-:W-:Y:S02]  /*1ae0*/  UIADD3 UR20, UPT, UPT, UR20, 0x1, URZ ;  /* 0x0000000114147890 */ /* 0x000fe4000fffe0ff */
[----:B------:R-:W-:Y:S01]  /*1af0*/  UIADD3 UR42, UPT, UPT, UR30, 0x1, URZ ;  /* 0x000000011e2a7890 */ /* 0x000fe2000fffe0ff */
[----:B------:R-:W-:Y:S01]  /*1b00*/  UMOV UR38, 0x0 ;  /* 0x0000000000267882 */ /* 0x000fe20000000000 */
[----:B------:R-:W-:Y:S01]  /*1b10*/  UMOV UR39, 0x10000000 ;  /* 0x1000000000277882 */ /* 0x000fe20000000000 */
[----:B------:R-:W-:Y:S02]  /*1b20*/  UMOV UR25, UR9 ;  /* 0x0000000900197c82 */ /* 0x000fe40008000000 */
[----:B------:R-:W-:Y:S01]  /*1b30*/  @UP2 UIADD3 UR18, UPT, UPT, UR29, URZ, URZ ;  /* 0x000000ff1d122290 */ /* 0x000fe2000fffe0ff */
[----:B------:R-:W-:Y:S03]  /*1b40*/  UMOV UR26, UR10 ;  /* 0x0000000a001a7c82 */ /* 0x000fe60008000000 */
[----:B------:R-:W-:Y:S01]  /*1b50*/  UISETP.NE.AND UP0, UPT, UR18, UR16, UPT ;  /* 0x000000101200728c */ /* 0x000fe2000bf05270 */
[----:B------:R1:W-:Y:S10]  /*1b60*/  UTMALDG.4D [UR24], [UR40], desc[UR38] ;  /* 0x00002618280075b4 */ /* 0x0003f40008019000 */
[----:B------:R-:W-:Y:S07]  /*1b70*/  @UP0 UIADD3 UR42, UPT, UPT, UR30, URZ, URZ ;  /* 0x000000ff1e2a0290 */ /* 0x000fee000fffe0ff */
[----:B------:R-:W-:Y:S01]  /*1b80*/  UMOV UR30, UR42 ;  /* 0x0000002a001e7c82 */ /* 0x000fe20008000000 */
[----:B-1----:R-:W-:Y:S02]  /*1b90*/  USEL UR29, UR18, URZ, UP0 ;  /* 0x000000ff121d7287 */ /* 0x002fe40008000000 */
[----:B------:R-:W-:Y:S02]  /*1ba0*/  UISETP.NE.AND UP0, UPT, UR20, UR31, UPT ;  /* 0x0000001f1400728c */ /* 0x000fe4000bf05270 */
[----:B------:R-:W-:Y:S01]  /*1bb0*/  USEL UR28, UR19, URZ, UP2 ;  /* 0x000000ff131c7287 */ /* 0x000fe20009000000 */
[----:B------:R-:W-:Y:S06]  /*1bc0*/  UMOV UR18, UR32 ;  /* 0x0000002000127c82 */ /* 0x000fec0008000000 */
[----:B---3--:R-:W-:Y:S05]  /*1bd0*/  BRA.U UP0, `(.L_x_23) ;  /* 0xfffffffd002c7547 */ /* 0x008fea000b83ffff */
.L_x_18:
[----:B------:R-:W-:Y:S01]  /*1be0*/  ULEA UR4, UR32, UR22, 0x3 ;  /* 0x0000001620047291 */ /* 0x000fe2000f8e18ff */
[----:B-1----:R-:W-:Y:S01]  /*1bf0*/  MOV R2, UR33 ;  /* 0x0000002100027c02 */ /* 0x002fe20008000f00 */
[----:B------:R-:W-:Y:S01]  /*1c00*/  @!P1 SYNCS.ARRIVE.TRANS64.A1T0 RZ, [UR22+0x108], RZ ;  /* 0x000108ffffff99a7 */ /* 0x000fe20008100016 */
[----:B------:R-:W-:Y:S02]  /*1c10*/  UISETP.GE.AND UP0, UPT, UR34, 0x1, UPT ;  /* 0x000000012200788c */ /* 0x000fe4000bf06270 */
[----:B------:R-:W-:-:S04]  /*1c20*/  SHF.L.U32 R2, R2, 0x1f, RZ ;  /* 0x0000001f02027819 */ /* 0x000fc800000006ff */
[----:B------:R1:W3:Y:S03]  /*1c30*/  SYNCS.PHASECHK.TRANS64.TRYWAIT P2, [UR4+0x68], R2 ;  /* 0x00006802ff0075a7 */ /* 0x0002e60008041104 */
[----:B------:R-:W-:Y:S05]  /*1c40*/  BRA.U !UP0, `(.L_x_24) ;  /* 0x0000000508707547 */ /* 0x000fea000b800000 */
[----:B------:R-:W4:Y:S01]  /*1c50*/  LDC.64 R8, c[0x0][0x480] ;  /* 0x00012000ff087b82 */ /* 0x000f220000000a00 */
[----:B------:R-:W2:Y:S01]  /*1c60*/  LDCU UR25, c[0x0][0x390] ;  /* 0x00007200ff1977ac */ /* 0x000ea20008000800 */
[----:B------:R-:W2:Y:S06]  /*1c70*/  LDCU UR26, c[0x0][0x38c] ;  /* 0x00007180ff1a77ac */ /* 0x000eac0008000800 */
[----:B------:R-:W4:Y:S01]  /*1c80*/  LDC.64 R6, c[0x0][0x488] ;  /* 0x00012200ff067b82 */ /* 0x000f220000000a00 */
[----:B------:R-:W2:Y:S01]  /*1c90*/  LDCU.64 UR14, c[0x0][0x4b8] ;  /* 0x00009700ff0e77ac */ /* 0x000ea20008000a00 */
[----:B------:R-:W-:Y:S01]  /*1ca0*/  UIADD3 UR31, UPT, UPT, UR34, UR31, URZ ;  /* 0x0000001f221f7290 */ /* 0x000fe2000fffe0ff */
[----:B------:R-:W-:-:S05]  /*1cb0*/  UMOV UR40, UR34 ;  /* 0x0000002200287c82 */ /* 0x000fca0008000000 */
[----:B-1----:R-:W1:Y:S01]  /*1cc0*/  LDC.64 R2, c[0x0][0x490] ;  /* 0x00012400ff027b82 */ /* 0x002e620000000a00 */
[----:B------:R-:W-:Y:S01]  /*1cd0*/  UMOV UR38, UR32 ;  /* 0x0000002000267c82 */ /* 0x000fe20008000000 */
[----:B----4-:R-:W-:Y:S01]  /*1ce0*/  IMAD.HI.U32 R9, R45, R9, RZ ;  /* 0x000000092d097227 */ /* 0x010fe200078e00ff */
[----:B------:R-:W-:-:S05]  /*1cf0*/  ISETP.NE.AND P1, PT, R8, 0x1, PT ;  /* 0x000000010800780c */ /* 0x000fca0003f25270 */
[----:B------:R-:W4:Y:S01]  /*1d00*/  LDC.64 R4, c[0x0][0x4b0] ;  /* 0x00012c00ff047b82 */ /* 0x000f220000000a00 */
[----:B------:R-:W-:-:S04]  /*1d10*/  SHF.R.U32.HI R6, RZ, R6, R9 ;  /* 0x00000006ff067219 */ /* 0x000fc80000011609 */
        /* <DEDUP_REMOVED lines=10> */
[----:B----4-:R-:W-:Y:S02]  /*1dc0*/  R2UR UR8, R4 ;  /* 0x00000000040872ca */ /* 0x010fe400000e0000 */
[----:B------:R-:W-:Y:S02]  /*1dd0*/  R2UR UR9, R9 ;  /* 0x00000000090972ca */ /* 0x000fe400000e0000 */
[----:B------:R-:W-:-:S06]  /*1de0*/  R2UR UR6, R5 ;  /* 0x00000000050672ca */ /* 0x000fcc00000e0000 */
[----:B------:R-:W-:Y:S01]  /*1df0*/  USEL UR13, UR4, UR13, !UP0 ;  /* 0x0000000d040d7287 */ /* 0x000fe2000c000000 */
[----:B------:R-:W4:Y:S05]  /*1e00*/  LDCU.64 UR4, c[0x0][0x4d8] ;  /* 0x00009b00ff0477ac */ /* 0x000f2a0008000a00 */
[----:B------:R-:W-:-:S04]  /*1e10*/  IMAD R12, RZ, RZ, -UR13 ;  /* 0x8000000dff0c7e24 */ /* 0x000fc8000f8e02ff */
[----:B------:R-:W-:Y:S01]  /*1e20*/  IMAD R12, R7, R12, R6 ;  /* 0x0000000c070c7224 */ /* 0x000fe200078e0206 */
[----:B-1----:R-:W-:-:S04]  /*1e30*/  R2UR UR11, R2 ;  /* 0x00000000020b72ca */ /* 0x002fc800000e0000 */
[----:B------:R-:W-:Y:S02]  /*1e40*/  R2UR UR7, R12 ;  /* 0x000000000c0772ca */ /* 0x000fe400000e0000 */
[----:B------:R-:W-:-:S07]  /*1e50*/  R2UR UR12, R3 ;  /* 0x00000000030c72ca */ /* 0x000fce00000e0000 */
[----:B------:R-:W-:-:S06]  /*1e60*/  UIMAD UR11, UR9, UR8, UR11 ;  /* 0x00000008090b72a4 */ /* 0x000fcc000f8e020b */
[----:B--2-4-:R-:W-:-:S12]  /*1e70*/  UIMAD UR12, UR7, UR6, UR12 ;  /* 0x00000006070c72a4 */ /* 0x014fd8000f8e020c */
.L_x_29:
[----:B------:R-:W-:Y:S01]  /*1e80*/  @!P0 MOV R3, 0x4000 ;  /* 0x0000400000038802 */ /* 0x000fe20000000f00 */
[----:B------:R-:W-:Y:S01]  /*1e90*/  ULEA UR9, UR38, UR22, 0x3 ;  /* 0x0000001626097291 */ /* 0x000fe2000f8e18ff */
[----:B--23--:R-:W-:Y:S11]  /*1ea0*/  @P2 BRA `(.L_x_25) ;  /* 0x0000000000102947 */ /* 0x00cff60003800000 */
[----:B------:R-:W-:Y:S04]  /*1eb0*/  MOV R2, UR33 ;  /* 0x0000002100027c02 */ /* 0x000fe80008000f00 */
[----:B------:R-:W-:Y:S04]  /*1ec0*/  SHF.L.U32 R5, R2, 0x1f, RZ ;  /* 0x0000001f02057819 */ /* 0x000fe800000006ff */
[----:B------:R-:W1:Y:S02]  /*1ed0*/  SYNCS.PHASECHK.TRANS64.TRYWAIT P1, [UR9+0x68], R5 ;  /* 0x00006805ff0075a7 */ /* 0x000e640008021109 */
[----:B-1----:R-:W-:Y:S05]  /*1ee0*/  @!P1 BRA `(.L_x_26) ;  /* 0x0000005400d89947 */ /* 0x002fea0003800000 */
.L_x_25:
[----:B------:R2:W-:Y:S01]  /*1ef0*/  @!P0 SYNCS.ARRIVE.TRANS64 RZ, [UR9], R3 ;  /* 0x00000003ffff89a7 */ /* 0x0005e20008000009 */
[----:B------:R-:W-:Y:S04]  /*1f00*/  BSSY.RECONVERGENT B0, `(.L_x_27) ;  /* 0x0000003000007945 */ /* 0x000fe80003800200 */
[----:B------:R-:W-:Y:S05]  /*1f10*/  @P5 BRA `(.L_x_28) ;  /* 0x0000000000045947 */ /* 0x000fea0003800000 */
[----:B------:R-:W-:Y:S05]  /*1f20*/  BPT.TRAP 0x1 ;  /* 0x000000040000795c */ /* 0x000fea0000300000 */
.L_x_28:
[----:B------:R-:W-:Y:S05]  /*1f30*/  BSYNC.RECONVERGENT B0 ;  /* 0x0000000000007941 */ /* 0x000fea0003800200 */
.L_x_27:
        /* <DEDUP_REMOVED lines=8> */
[----:B------:R-:W-:Y:S02]  /*1fc0*/  UIADD3 UR39, UPT, UPT, UR28, 0x1, URZ ;  /* 0x000000011c277890 */ /* 0x000fe4000fffe0ff */
[----:B------:R-:W-:Y:S01]  /*1fd0*/  UIADD3 UR46, UP1, UPT, UR36, 0x80, URZ ;  /* 0x00000080242e7890 */ /* 0x000fe2000ff3e0ff */
[----:B-1----:R-:W-:Y:S01]  /*1fe0*/  MOV R2, UR33 ;  /* 0x0000002100027c02 */ /* 0x002fe20008000f00 */
[----:B------:R-:W-:Y:S02]  /*1ff0*/  ULEA UR16, UR38, UR22, 0xd ;  /* 0x0000001626107291 */ /* 0x000fe4000f8e68ff */
[----:B------:R-:W-:Y:S01]  /*2000*/  UPRMT UR41, UR6, 0x40, UR7 ;  /* 0x0000004006297896 */ /* 0x000fe20008000007 */
[----:B--2---:R-:W-:Y:S01]  /*2010*/  SHF.L.U32 R3, R2, 0x1f, RZ ;  /* 0x0000001f02037819 */ /* 0x004fe200000006ff */
[----:B------:R-:W-:Y:S02]  /*2020*/  UISETP.NE.AND UP2, UPT, UR39, UR26, UPT ;  /* 0x0000001a2700728c */ /* 0x000fe4000bf45270 */
[----:B------:R-:W-:Y:S01]  /*2030*/  USHF.L.U32 UR10, UR30, 0x6, URZ ;  /* 0x000000061e0a7899 */ /* 0x000fe200080006ff */
[----:B------:R1:W2:Y:S01]  /*2040*/  SYNCS.PHASECHK.TRANS64.TRYWAIT P2, [UR8+0x68], R3 ;  /* 0x00006803ff0075a7 */ /* 0x0002a20008041108 */
[----:B------:R-:W-:Y:S02]  /*2050*/  UIADD3.X UR47, UPT, UPT, URZ, UR37, URZ, UP1, !UPT ;  /* 0x00000025ff2f7290 */ /* 0x000fe40008ffe4ff */
[----:B------:R-:W-:Y:S02]  /*2060*/  UIADD3 UR8, UPT, UPT, UR16, 0x3400, URZ ;  /* 0x0000340010087890 */ /* 0x000fe4000fffe0ff */
[----:B------:R-:W-:Y:S02]  /*2070*/  UPRMT UR48, UR41, 0x5410, URZ ;  /* 0x0000541029307896 */ /* 0x000fe400080000ff */
[----:B------:R-:W-:Y:S02]  /*2080*/  UIADD3 UR44, UP0, UPT, UR36, 0x180, URZ ;  /* 0x00000180242c7890 */ /* 0x000fe4000ff1e0ff */
[----:B------:R-:W-:Y:S02]  /*2090*/  UIADD3 UR16, UPT, UPT, UR16, 0x1d400, URZ ;  /* 0x0001d40010107890 */ /* 0x000fe4000fffe0ff */
[----:B------:R-:W-:Y:S02]  /*20a0*/  UIADD3.X UR45, UPT, UPT, URZ, UR37, URZ, UP0, !UPT ;  /* 0x00000025ff2d7290 */ /* 0x000fe400087fe4ff */
[----:B------:R-:W-:Y:S01]  /*20b0*/  UIADD3 UR38, UPT, UPT, UR29, 0x1, URZ ;  /* 0x000000011d267890 */ /* 0x000fe2000fffe0ff */
[----:B------:R1:W-:Y:S01]  /*20c0*/  UTMALDG.4D.IM2COL [UR8], [UR46], UR48 ;  /* 0x000000082e0073b4 */ /* 0x0003e20008058030 */
[----:B------:R-:W-:Y:S02]  /*20d0*/  @UP2 UIADD3 UR38, UPT, UPT, UR29, URZ, URZ ;  /* 0x000000ff1d262290 */ /* 0x000fe4000fffe0ff */
[----:B------:R-:W-:Y:S02]  /*20e0*/  UIADD3 UR41, UPT, UPT, UR30, 0x1, URZ ;  /* 0x000000011e297890 */ /* 0x000fe4000fffe0ff */
[----:B------:R-:W-:Y:S02]  /*20f0*/  UISETP.NE.AND UP0, UPT, UR38, UR25, UPT ;  /* 0x000000192600728c */ /* 0x000fe4000bf05270 */
[----:B------:R-:W-:Y:S01]  /*2100*/  UIADD3 UR49, UPT, UPT, UR40, -0x1, URZ ;  /* 0xffffffff28317890 */ /* 0x000fe2000fffe0ff */
[----:B------:R-:W-:Y:S01]  /*2110*/  UMOV UR42, 0x0 ;  /* 0x00000000002a7882 */ /* 0x000fe20000000000 */
[----:B------:R-:W-:Y:S01]  /*2120*/  UMOV UR43, 0x10000000 ;  /* 0x10000000002b7882 */ /* 0x000fe20000000000 */
[----:B------:R-:W-:Y:S01]  /*2130*/  UMOV UR19, UR27 ;  /* 0x0000001b00137c82 */ /* 0x000fe20008000000 */
[----:B------:R-:W-:Y:S01]  /*2140*/  UMOV UR20, UR28 ;  /* 0x0000001c00147c82 */ /* 0x000fe20008000000 */
[----:B------:R-:W-:Y:S01]  /*2150*/  USEL UR28, UR39, URZ, UP2 ;  /* 0x000000ff271c7287 */ /* 0x000fe20009000000 */
[----:B------:R-:W-:Y:S03]  /*2160*/  UMOV UR21, UR29 ;  /* 0x0000001d00157c82 */ /* 0x000fe60008000000 */
[----:B------:R-:W-:Y:S02]  /*2170*/  @UP0 UIADD3 UR41, UPT, UPT, UR30, URZ, URZ ;  /* 0x000000ff1e290290 */ /* 0x000fe4000fffe0ff */
[----:B------:R-:W-:Y:S01]  /*2180*/  USEL UR29, UR38, URZ, UP0 ;  /* 0x000000ff261d7287 */ /* 0x000fe20008000000 */
[----:B------:R-:W-:Y:S01]  /*2190*/  UMOV UR17, UR9 ;  /* 0x0000000900117c82 */ /* 0x000fe20008000000 */
[----:B------:R-:W-:Y:S01]  /*21a0*/  UMOV UR18, UR10 ;  /* 0x0000000a00127c82 */ /* 0x000fe20008000000 */
[----:B------:R-:W-:Y:S01]  /*21b0*/  UISETP.GT.U32.AND UP0, UPT, UR40, 0x1, UPT ;  /* 0x000000012800788c */ /* 0x000fe2000bf04070 */
[----:B------:R1:W-:Y:S01]  /*21c0*/  UTMALDG.4D [UR16], [UR44], desc[UR42] ;  /* 0x00002a102c0075b4 */ /* 0x0003e20008019000 */
[----:B------:R-:W-:Y:S01]  /*21d0*/  UMOV UR38, UR32 ;  /* 0x0000002000267c82 */ /* 0x000fe20008000000 */
[----:B------:R-:W-:Y:S01]  /*21e0*/  UMOV UR40, UR49 ;  /* 0x0000003100287c82 */ /* 0x000fe20008000000 */
[----:B------:R-:W-:Y:S05]  /*21f0*/  UMOV UR30, UR41 ;  /* 0x00000029001e7c82 */ /* 0x000fea0008000000 */
[----:B-1----:R-:W-:Y:S05]  /*2200*/  BRA.U UP0, `(.L_x_29) ;  /* 0xfffffffd001c7547 */ /* 0x002fea000b83ffff */
.L_x_24:
[----:B------:R-:W-:Y:S01]  /*2210*/  SHF.L.U32 R3, R10, 0x1f, RZ ;  /* 0x0000001f0a037819 */ /* 0x000fe200000006ff */
[----:B------:R-:W-:-:S03]  /*2220*/  NOP ;  /* 0x0000000000007918 */ /* 0x000fc60000000000 */
[----:B------:R-:W4:Y:S02]  /*2230*/  SYNCS.PHASECHK.TRANS64.TRYWAIT P1, [UR22+0x110], R3 ;  /* 0x00011003ff0075a7 */ /* 0x000f240008021116 */
[----:B----4-:R-:W-:Y:S05]  /*2240*/  @!P1 BRA `(.L_x_30) ;  /* 0x0000005400189947 */ /* 0x010fea0003800000 */
.L_x_120:
[----:B------:R-:W4:Y:S01]  /*2250*/  LDS.128 R4, [UR22+0x150] ;  /* 0x00015016ff047984 */ /* 0x000f220008000c00 */
[----:B------:R-:W-:Y:S01]  /*2260*/  UIADD3 UR4, UPT, UPT, UR22, 0x118, URZ ;  /* 0x0000011816047890 */ /* 0x000fe2000fffe0ff */
[----:B------:R-:W-:Y:S01]  /*2270*/  ISETP.GE.AND P1, PT, R26, 0x1, PT ;  /* 0x000000011a00780c */ /* 0x000fe20003f26270 */
[----:B------:R-:W-:Y:S01]  /*2280*/  @!PT LDS RZ, [RZ] ;  /* 0x00000000fffff984 */ /* 0x000fe20000000800 */
[----:B------:R-:W-:Y:S01]  /*2290*/  @!PT LDS RZ, [RZ] ;  /* 0x00000000fffff984 */ /* 0x000fe20000000800 */
[----:B------:R-:W-:Y:S01]  /*22a0*/  @!PT LDS RZ, [RZ] ;  /* 0x00000000fffff984 */ /* 0x000fe20000000800 */
[----:B------:R-:W-:Y:S01]  /*22b0*/  @!PT LDS RZ, [RZ] ;  /* 0x00000000fffff984 */ /* 0x000fe20000000800 */
[----:B------:R1:W-:Y:S06]  /*22c0*/  MEMBAR.ALL.CTA ;  /* 0x0000000000007992 */ /* 0x0003ec0000008000 */
[----:B-1----:R-:W1:Y:S01]  /*22d0*/  FENCE.VIEW.ASYNC.S ;  /* 0x00000000000073c6 */ /* 0x002e620000000000 */
[----:B------:R-:W-:-:S09]  /*22e0*/  UPRMT UR4, URZ, 0x654, UR4 ;  /* 0x00000654ff047896 */ /* 0x000fd20008000004 */
[----:B-1----:R-:W-:Y:S01]  /*22f0*/  SYNCS.ARRIVE.TRANS64.RED.A1T0 RZ, [UR4], RZ ;  /* 0x000000ffffff79a7 */ /* 0x002fe20008100404 */
[----:B----4-:R-:W-:-:S13]  /*2300*/  LOP3.LUT P4, RZ, R6, 0x1, RZ, 0xc0, !PT ;  /* 0x0000000106ff7812 */ /* 0x010fda000788c0ff */
[----:B------:R-:W-:Y:S02]  /*2310*/  @P4 MOV R15, R4 ;  /* 0x00000004000f4202 */ /* 0x000fe40000000f00 */
[----:B------:R-:W-:Y:S01]  /*2320*/  @P4 LOP3.LUT R13, R5, 0xffff, RZ, 0xc0, !PT ;  /* 0x0000ffff050d4812 */ /* 0x000fe200078ec0ff */
[----:B------:R-:W-:Y:S06]  /*2330*/  @!P1 BRA `(.L_x_31) ;  /* 0x0000000000b89947 */ /* 0x000fec0003800000 */
[----:B------:R-:W1:Y:S01]  /*2340*/  LDC.64 R4, c[0x0][0xb18] ;  /* 0x0002c600ff047b82 */ /* 0x000e620000000a00 */
[----:B--2---:R-:W-:-:S07]  /*2350*/  ISETP.NE.AND P3, PT, R26, 0x1, PT ;  /* 0x000000011a00780c */ /* 0x004fce0003f65270 */
[----:B------:R-:W2:Y:S08]  /*2360*/  LDC.64 R6, c[0x0][0xb10] ;  /* 0x0002c400ff067b82 */ /* 0x000eb00000000a00 */
[----:B------:R-:W4:Y:S08]  /*2370*/  LDC R8, c[0x0][0xb20] ;  /* 0x0002c800ff087b82 */ /* 0x000f300000000800 */
[----:B------:R-:W3:Y:S01]  /*2380*/  LDC R12, c[0x0][0xb0c] ;  /* 0x0002c300ff0c7b82 */ /* 0x000ee20000000800 */
[----:B-1----:R-:W-:Y:S01]  /*2390*/  IMAD.HI.U32 R9, R0, R5, RZ ;  /* 0x0000000500097227 */ /* 0x002fe200078e00ff */
[----:B------:R-:W-:-:S03]  /*23a0*/  ISETP.NE.AND P1, PT, R4, 0x1, PT ;  /* 0x000000010400780c */ /* 0x000fc60003f25270 */
[----:B------:R-:W-:-:S03]  /*23b0*/  IMAD.HI.U32 R5, R13, R5, RZ ;  /* 0x000000050d057227 */ /* 0x000fc600078e00ff */
[----:B------:R-:W1:Y:S01]  /*23c0*/  LDC.64 R2, c[0x0][0xb28] ;  /* 0x0002ca00ff027b82 */ /* 0x000e620000000a00 */
[----:B--2---:R-:W-:-:S04]  /*23d0*/  IMAD.HI.U32 R14, R11, R6, RZ ;  /* 0x000000060b0e7227 */ /* 0x004fc800078e00ff */
[----:B------:R-:W-:Y:S01]  /*23e0*/  IMAD.HI.U32 R16, R15, R6, RZ ;  /* 0x000000060f107227 */ /* 0x000fe200078e00ff */
[----:B------:R-:W-:Y:S02]  /*23f0*/  SHF.R.U32.HI R14, RZ, R7, R14 ;  /* 0x00000007ff0e7219 */ /* 0x000fe4000001160e */
[-C--:B----4-:R-:W-:Y:S02]  /*2400*/  SHF.R.U32.HI R9, RZ, R8.reuse, R9 ;  /* 0x00000008ff097219 */ /* 0x090fe40000011609 */
[----:B------:R-:W-:Y:S02]  /*2410*/  SHF.R.U32.HI R8, RZ, R8, R5 ;  /* 0x00000008ff087219 */ /* 0x000fe40000011605 */
[----:B------:R-:W-:Y:S02]  /*2420*/  SEL R9, R0, R9, !P1 ;  /* 0x0000000900097207 */ /* 0x000fe40004800000 */
[----:B------:R-:W-:Y:S02]  /*2430*/  SHF.R.U32.HI R16, RZ, R7, R16 ;  /* 0x00000007ff107219 */ /* 0x000fe40000011610 */
[----:B---3--:R-:W-:-:S02]  /*2440*/  ISETP.NE.AND P2, PT, R12, 0x1, PT ;  /* 0x000000010c00780c */ /* 0x008fc40003f45270 */
[----:B------:R-:W-:Y:S02]  /*2450*/  SEL R5, R13, R8, !P1 ;  /* 0x000000080d057207 */ /* 0x000fe40004800000 */
[----:B------:R-:W-:Y:S02]  /*2460*/  SEL R17, R11, R14, !P2 ;  /* 0x0000000e0b117207 */ /* 0x000fe40005000000 */
[----:B------:R-:W-:Y:S01]  /*2470*/  SEL R7, R15, R16, !P2 ;  /* 0x000000100f077207 */ /* 0x000fe20005000000 */
[----:B-1----:R-:W-:-:S04]  /*2480*/  IMAD.HI.U32 R14, R9, R2, RZ ;  /* 0x00000002090e7227 */ /* 0x002fc800078e00ff */
[----:B------:R-:W-:Y:S01]  /*2490*/  IMAD.HI.U32 R6, R17, R2, RZ ;  /* 0x0000000211067227 */ /* 0x000fe200078e00ff */
[----:B------:R-:W-:-:S04]  /*24a0*/  @P3 SHF.R.U32.HI R9, RZ, R3, R14 ;  /* 0x00000003ff093219 */ /* 0x000fc8000001160e */
        /* <DEDUP_REMOVED lines=8> */
[----:B------:R-:W-:-:S04]  /*2530*/  @!P1 IMAD.HI.U32 R8, R7, R2, RZ ;  /* 0x0000000207089227 */ /* 0x000fc800078e00ff */
[----:B------:R-:W-:Y:S01]  /*2540*/  IMAD.MOV R2, RZ, RZ, -R6 ;  /* 0x000000ffff027224 */ /* 0x000fe200078e0a06 */
[----:B------:R-:W-:-:S03]  /*2550*/  @!P1 SHF.R.U32.HI R8, RZ, R3, R8 ;  /* 0x00000003ff089219 */ /* 0x000fc60000011608 */
[----:B------:R-:W-:Y:S01]  /*2560*/  IMAD R2, R26, R2, R5 ;  /* 0x000000021a027224 */ /* 0x000fe200078e0205 */
[----:B------:R-:W-:Y:S02]  /*2570*/  @!P1 SEL R3, R7, R8, !P3 ;  /* 0x0000000807039207 */ /* 0x000fe40005800000 */
[----:B------:R-:W-:-:S03]  /*2580*/  IADD3 R8, PT, PT, -R5, RZ, RZ ;  /* 0x000000ff05087210 */ /* 0x000fc60007ffe1ff */
[--C-:B------:R-:W-:Y:S02]  /*2590*/  @!P1 IMAD.IADD R6, R6, 0x1, -R3.reuse ;  /* 0x0000000106069824 */ /* 0x100fe400078e0a03 */
[----:B------:R-:W-:Y:S01]  /*25a0*/  @!P1 IMAD R3, R2, R17, R3 ;  /* 0x0000001102039224 */ /* 0x000fe200078e0203 */
[----:B------:R-:W-:Y:S01]  /*25b0*/  IADD3 R2, PT, PT, -R7, RZ, RZ ;  /* 0x000000ff07027210 */ /* 0x000fe20007ffe1ff */
[----:B------:R-:W-:Y:S02]  /*25c0*/  @!P1 IMAD R5, R26, R6, R7 ;  /* 0x000000061a059224 */ /* 0x000fe400078e0207 */
[----:B------:R-:W-:Y:S02]  /*25d0*/  IMAD R8, R4, R8, R13 ;  /* 0x0000000804087224 */ /* 0x000fe400078e020d */
[----:B------:R-:W-:Y:S02]  /*25e0*/  @!P1 IMAD.MOV.U32 R7, RZ, RZ, R3 ;  /* 0x000000ffff079224 */ /* 0x000fe400078e0003 */
[----:B------:R-:W-:-:S02]  /*25f0*/  IMAD R2, R12, R2, R15 ;  /* 0x000000020c027224 */ /* 0x000fc400078e020f */
[----:B------:R-:W-:Y:S02]  /*2600*/  IMAD R13, R5, R4, R8 ;  /* 0x00000004050d7224 */ /* 0x000fe400078e0208 */
[----:B------:R-:W-:Y:S02]  /*2610*/  IMAD R15, R7, R12, R2 ;  /* 0x0000000c070f7224 */ /* 0x000fe400078e0202 */
.L_x_31:
[----:B------:R-:W1:Y:S02]  /*2620*/  LDCU UR4, c[0x0][0xb30] ;  /* 0x00016600ff0477ac */ /* 0x000e640008000800 */
[----:B-1----:R-:W-:-:S09]  /*2630*/  UISETP.NE.AND UP0, UPT, UR4, 0x1, UPT ;  /* 0x000000010400788c */ /* 0x002fd2000bf05270 */
[----:B------:R-:W-:Y:S05]  /*2640*/  BRA.U UP0, `(.L_x_32) ;  /* 0x0000000100407547 */ /* 0x000fea000b800000 */
[----:B------:R-:W1:Y:S08]  /*2650*/  LDC.64 R4, c[0x0][0xb10] ;  /* 0x0002c400ff047b82 */ /* 0x000e700000000a00 */
[----:B------:R-:W4:Y:S08]  /*2660*/  LDC.64 R2, c[0x0][0xb18] ;  /* 0x0002c600ff027b82 */ /* 0x000f300000000a00 */
[----:B------:R-:W2:Y:S08]  /*2670*/  LDC R6, c[0x0][0xb20] ;  /* 0x0002c800ff067b82 */ /* 0x000eb00000000800 */
[----:B------:R-:W3:Y:S01]  /*2680*/  LDC R8, c[0x0][0xb0c] ;  /* 0x0002c300ff087b82 */ /* 0x000ee20000000800 */
[----:B-1----:R-:W-:-:S05]  /*2690*/  IMAD.HI.U32 R4, R15, R4, RZ ;  /* 0x000000040f047227 */ /* 0x002fca00078e00ff */
[----:B------:R-:W-:Y:S01]  /*26a0*/  SHF.R.U32.HI R4, RZ, R5, R4 ;  /* 0x00000005ff047219 */ /* 0x000fe20000011604 */
[----:B----4-:R-:W-:Y:S01]  /*26b0*/  IMAD.HI.U32 R3, R13, R3, RZ ;  /* 0x000000030d037227 */ /* 0x010fe200078e00ff */
[----:B------:R-:W-:-:S04]  /*26c0*/  ISETP.NE.AND P1, PT, R2, 0x1, PT ;  /* 0x000000010200780c */ /* 0x000fc80003f25270 */
[----:B--2---:R-:W-:-:S04]  /*26d0*/  SHF.R.U32.HI R6, RZ, R6, R3 ;  /* 0x00000006ff067219 */ /* 0x004fc80000011603 */
[----:B------:R-:W-:Y:S02]  /*26e0*/  SEL R3, R13, R6, !P1 ;  /* 0x000000060d037207 */ /* 0x000fe40004800000 */
[----:B---3--:R-:W-:-:S04]  /*26f0*/  ISETP.NE.AND P2, PT, R8, 0x1, PT ;  /* 0x000000010800780c */ /* 0x008fc80003f45270 */
[----:B------:R-:W-:-:S05]  /*2700*/  SEL R4, R15, R4, !P2 ;  /* 0x000000040f047207 */ /* 0x000fca0005000000 */
[----:B------:R-:W-:Y:S02]  /*2710*/  IMAD.IADD R5, R3, 0x1, -R4 ;  /* 0x0000000103057824 */ /* 0x000fe400078e0a04 */
[----:B------:R-:W-:Y:S02]  /*2720*/  IMAD.IADD R3, R4, 0x1, -R3 ;  /* 0x0000000104037824 */ /* 0x000fe400078e0a03 */
[----:B------:R-:W-:Y:S02]  /*2730*/  IMAD R15, R5, R8, R15 ;  /* 0x00000008050f7224 */ /* 0x000fe400078e020f */
[----:B------:R-:W-:-:S07]  /*2740*/  IMAD R13, R3, R2, R13 ;  /* 0x00000002030d7224 */ /* 0x000fce00078e020d */
.L_x_32:
[----:B------:R-:W-:Y:S01]  /*2750*/  UMOV UR20, UR31 ;  /* 0x0000001f00147c82 */ /* 0x000fe20008000000 */
[----:B------:R-:W-:Y:S01]  /*2760*/  PLOP3.LUT P1, PT, PT, PT, PT, 0x80, 0x8 ;  /* 0x000000000008781c */ /* 0x000fe20003f2f070 */
[----:B------:R-:W-:Y:S01]  /*2770*/  IMAD.IADD R45, R15, 0x1, R64 ;  /* 0x000000010f2d7824 */ /* 0x000fe200078e0240 */
[----:B------:R-:W-:Y:S01]  /*2780*/  LOP3.LUT R10, R10, 0x1, RZ, 0x3c, !PT ;  /* 0x000000010a0a7812 */ /* 0x000fe200078e3cff */
[----:B------:R-:W-:Y:S01]  /*2790*/  IMAD.IADD R18, R13, 0x1, R62 ;  /* 0x000000010d127824 */ /* 0x000fe200078e023e */
[----:B------:R-:W-:Y:S09]  /*27a0*/  @P4 BRA `(.L_x_33) ;  /* 0xffffffec00684947 */ /* 0x000ff2000383ffff */
[----:B------:R-:W-:Y:S01]  /*27b0*/  UIADD3 UR22, UPT, UPT, UR22, 0x68, URZ ;  /* 0x0000006816167890 */ /* 0x000fe2000fffe0ff */
[----:B------:R-:W-:-:S03]  /*27c0*/  MOV R3, UR33 ;  /* 0x0000002100037c02 */ /* 0x000fc60008000f00 */
[----:B------:R-:W-:Y:S01]  /*27d0*/  ULEA UR4, UR32, UR22, 0x3 ;  /* 0x0000001620047291 */ /* 0x000fe2000f8e18ff */
[----:B------:R-:W-:-:S08]  /*27e0*/  SHF.L.U32 R3, R3, 0x1f, RZ ;  /* 0x0000001f03037819 */ /* 0x000fd000000006ff */
[----:B------:R-:W1:Y:S02]  /*27f0*/  SYNCS.PHASECHK.TRANS64.TRYWAIT P0, [UR4], R3 ;  /* 0x00000003ff0075a7 */ /* 0x000e640008001104 */
[----:B-1----:R-:W-:Y:S05]  /*2800*/  @!P0 BRA `(.L_x_34) ;  /* 0x0000004c00c08947 */ /* 0x002fea0003800000 */
.L_x_122:
[----:B------:R-:W-:-:S04]  /*2810*/  UIADD3 UR6, UPT, UPT, UR32, 0x1, URZ ;  /* 0x0000000120067890 */ /* 0x000fc8000fffe0ff */
[----:B------:R-:W-:-:S04]  /*2820*/  UISETP.NE.AND UP0, UPT, UR6, 0xd, UPT ;  /* 0x0000000d0600788c */ /* 0x000fc8000bf05270 */
[----:B------:R-:W-:Y:S02]  /*2830*/  USEL UR5, URZ, 0x1, UP0 ;  /* 0x00000001ff057887 */ /* 0x000fe40008000000 */
[----:B------:R-:W-:Y:S02]  /*2840*/  USEL UR6, UR6, URZ, UP0 ;  /* 0x000000ff06067287 */ /* 0x000fe40008000000 */
[----:B------:R-:W-:Y:S02]  /*2850*/  ULOP3.LUT UR5, UR33, UR5, URZ, 0x3c, !UPT ;  /* 0x0000000521057292 */ /* 0x000fe4000f8e3cff */
[----:B------:R-:W-:-:S04]  /*2860*/  ULEA UR4, UR6, UR22, 0x3 ;  /* 0x0000001606047291 */ /* 0x000fc8000f8e18ff */
[----:B-1----:R-:W-:-:S04]  /*2870*/  MOV R3, UR5 ;  /* 0x0000000500037c02 */ /* 0x002fc80008000f00 */
[----:B------:R-:W-:-:S04]  /*2880*/  SHF.L.U32 R3, R3, 0x1f, RZ ;  /* 0x0000001f03037819 */ /* 0x000fc800000006ff */
[----:B------:R-:W1:Y:S02]  /*2890*/  SYNCS.PHASECHK.TRANS64.TRYWAIT P0, [UR4], R3 ;  /* 0x00000003ff0075a7 */ /* 0x000e640008001104 */
[----:B-1----:R-:W-:Y:S05]  /*28a0*/  @!P0 BRA `(.L_x_35) ;  /* 0x0000004c00b08947 */ /* 0x002fea0003800000 */
.L_x_124:
        /* <DEDUP_REMOVED lines=10> */
.L_x_126:
        /* <DEDUP_REMOVED lines=10> */
.L_x_128:
        /* <DEDUP_REMOVED lines=10> */
.L_x_130:
        /* <DEDUP_REMOVED lines=10> */
.L_x_132:
        /* <DEDUP_REMOVED lines=10> */
.L_x_134:
        /* <DEDUP_REMOVED lines=10> */
.L_x_136:
        /* <DEDUP_REMOVED lines=10> */
.L_x_138:
        /* <DEDUP_REMOVED lines=10> */
.L_x_140:
        /* <DEDUP_REMOVED lines=10> */
.L_x_142:
        /* <DEDUP_REMOVED lines=10> */
.L_x_144:
[----:B------:R-:W-:-:S04]  /*2ef0*/  UIADD3 UR6, UPT, UPT, UR6, 0x1, URZ ;  /* 0x0000000106067890 */ /* 0x000fc8000fffe0ff */
[----:B------:R-:W-:-:S04]  /*2f00*/  UISETP.NE.AND UP0, UPT, UR6, 0xd, UPT ;  /* 0x0000000d0600788c */ /* 0x000fc8000bf05270 */
[----:B------:R-:W-:Y:S02]  /*2f10*/  USEL UR4, URZ, 0x1, UP0 ;  /* 0x00000001ff047887 */ /* 0x000fe40008000000 */
[----:B------:R-:W-:Y:S02]  /*2f20*/  USEL UR6, UR6, URZ, UP0 ;  /* 0x000000ff06067287 */ /* 0x000fe40008000000 */
[----:B------:R-:W-:Y:S02]  /*2f30*/  ULOP3.LUT UR4, UR5, UR4, URZ, 0x3c, !UPT ;  /* 0x0000000405047292 */ /* 0x000fe4000f8e3cff */
[----:B------:R-:W-:-:S04]  /*2f40*/  ULEA UR6, UR6, UR22, 0x3 ;  /* 0x0000001606067291 */ /* 0x000fc8000f8e18ff */
[----:B------:R-:W-:Y:S02]  /*2f50*/  IMAD.U32 R2, RZ, RZ, UR4 ;  /* 0x00000004ff027e24 */ /* 0x000fe4000f8e00ff */
[----:B-1----:R-:W-:-:S03]  /*2f60*/  MOV R0, UR6 ;  /* 0x0000000600007c02 */ /* 0x002fc60008000f00 */
[----:B------:R-:W-:-:S07]  /*2f70*/  SHF.L.U32 R3, R2, 0x1f, RZ ;  /* 0x0000001f02037819 */ /* 0x000fce00000006ff */
.L_x_46:
[----:B-1----:R1:W4:Y:S02]  /*2f80*/  SYNCS.PHASECHK.TRANS64.TRYWAIT P0, [R0+URZ], R3 ;  /* 0x00000003000075a7 */ /* 0x00232400080011ff */
[----:B----4-:R-:W-:Y:S05]  /*2f90*/  @!P0 NANOSLEEP.SYNCS 0x989680 ;  /* 0x009896800000895d */ /* 0x010fea0003900000 */
[----:B------:R-:W4:Y:S02]  /*2fa0*/  @!P0 SYNCS.PHASECHK.TRANS64 P0, [R0+URZ], R3 ;  /* 0x00000003000085a7 */ /* 0x000f2400080010ff */
[----:B----4-:R-:W-:Y:S05]  /*2fb0*/  @P0 EXIT ;  /* 0x000000000000094d */ /* 0x010fea0003800000 */
[----:B------:R-:W-:Y:S05]  /*2fc0*/  BRA `(.L_x_46) ;  /* 0xfffffffc00ec7947 */ /* 0x000fea000383ffff */
.L_x_17:
[----:B------:R-:W-:-:S04]  /*2fd0*/  UISETP.NE.AND UP0, UPT, UR45, URZ, UPT ;  /* 0x000000ff2d00728c */ /* 0x000fc8000bf05270 */
[----:B------:R-:W-:-:S09]  /*2fe0*/  UISETP.NE.OR UP0, UPT, UR6, 0x1, UP0 ;  /* 0x000000010600788c */ /* 0x000fd20008705670 */
[----:B------:R-:W-:Y:S05]  /*2ff0*/  BRA.U UP0, `(.L_x_47) ;  /* 0x0000000100b07547 */ /* 0x000fea000b800000 */
[----:B------:R-:W-:Y:S01]  /*3000*/  UMOV UR4, 0x400 ;  /* 0x0000040000047882 */ /* 0x000fe20000000000 */
[----:B------:R-:W-:Y:S01]  /*3010*/  HFMA2 R3, -RZ, RZ, 0, 5.9604644775390625e-08 ;  /* 0x00000001ff037431 */ /* 0x000fe200000001ff */
[----:B------:R-:W-:Y:S01]  /*3020*/  ULEA UR45, UR45, UR4, 0x18 ;  /* 0x000000042d2d7291 */ /* 0x000fe2000f8ec0ff */
[----:B------:R-:W-:Y:S01]  /*3030*/  ISETP.NE.AND P0, PT, R2, RZ, PT ;  /* 0x000000ff0200720c */ /* 0x000fe20003f05270 */
[----:B------:R-:W-:Y:S02]  /*3040*/  IMAD.MOV.U32 R8, RZ, RZ, RZ ;  /* 0x000000ffff087224 */ /* 0x000fe400078e00ff */
[----:B------:R-:W-:Y:S02]  /*3050*/  UIADD3 UR6, UPT, UPT, UR45, 0x118, URZ ;  /* 0x000001182d067890 */ /* 0x000fe4000fffe0ff */
[----:B------:R-:W-:Y:S02]  /*3060*/  UIADD3 UR7, UPT, UPT, UR45, 0x110, URZ ;  /* 0x000001102d077890 */ /* 0x000fe4000fffe0ff */
[----:B------:R-:W-:-:S12]  /*3070*/  UPRMT UR6, URZ, 0x654, UR6 ;  /* 0x00000654ff067896 */ /* 0x000fd80008000006 */
.L_x_50:
[----:B------:R-:W-:Y:S01]  /*3080*/  SHF.L.U32 R7, R3, 0x1f, RZ ;  /* 0x0000001f03077819 */ /* 0x000fe200000006ff */
[----:B------:R-:W-:Y:S02]  /*3090*/  IMAD.U32 R9, RZ, RZ, UR7 ;  /* 0x00000007ff097e24 */ /* 0x000fe4000f8e00ff */
[----:B------:R-:W-:Y:S01]  /*30a0*/  @!P0 IMAD.MOV.U32 R5, RZ, RZ, 0x10 ;  /* 0x00000010ff058424 */ /* 0x000fe200078e00ff */
[----:B------:R-:W1:Y:S02]  /*30b0*/  SYNCS.PHASECHK.TRANS64.TRYWAIT P1, [UR45+0x118], R7 ;  /* 0x00011807ff0075a7 */ /* 0x000e64000802112d */
[----:B------:R-:W-:-:S04]  /*30c0*/  PRMT R9, R2, 0x654, R9 ;  /* 0x0000065402097816 */ /* 0x000fc80000000009 */
[----:B------:R-:W-:Y:S01]  /*30d0*/  SEL R0, R9, R0, !P0 ;  /* 0x0000000009007207 */ /* 0x000fe20004000000 */
[----:B-1----:R-:W-:Y:S06]  /*30e0*/  @!P1 BRA `(.L_x_48) ;  /* 0x0000004800a89947 */ /* 0x002fec0003800000 */
.L_x_146:
[----:B------:R-:W-:Y:S01]  /*30f0*/  UIADD3 UR4, UPT, UPT, UR45, 0x150, URZ ;  /* 0x000001502d047890 */ /* 0x000fe2000fffe0ff */
[----:B------:R2:W-:Y:S01]  /*3100*/  @!P0 SYNCS.ARRIVE.TRANS64.RED RZ, [R0+URZ], R5 ;  /* 0x0000000500ff89a7 */ /* 0x0005e200080004ff */
[----:B------:R-:W-:Y:S01]  /*3110*/  UIADD3 UR5, UPT, UPT, UR45, 0x110, URZ ;  /* 0x000001102d057890 */ /* 0x000fe2000fffe0ff */
[----:B------:R-:W-:-:S08]  /*3120*/  LOP3.LUT R3, R3, 0x1, RZ, 0x3c, !PT ;  /* 0x0000000103037812 */ /* 0x000fd000078e3cff */
[----:B------:R-:W-:Y:S06]  /*3130*/  UGETNEXTWORKID.BROADCAST [UR4], [UR5] ;  /* 0x00000000040073ca */ /* 0x000fec0008000100 */
[----:B--2---:R-:W-:-:S04]  /*3140*/  SHF.L.U32 R5, R8, 0x1f, RZ ;  /* 0x0000001f08057819 */ /* 0x004fc800000006ff */
[----:B------:R-:W2:Y:S02]  /*3150*/  SYNCS.PHASECHK.TRANS64.TRYWAIT P1, [UR45+0x110], R5 ;  /* 0x00011005ff0075a7 */ /* 0x000ea4000802112d */
[----:B--2---:R-:W-:Y:S05]  /*3160*/  @!P1 BRA `(.L_x_49) ;  /* 0x0000004800a09947 */ /* 0x004fea0003800000 */
.L_x_148:
[----:B-1----:R-:W1:Y:S01]  /*3170*/  LDS.128 R4, [UR45+0x150] ;  /* 0x0001502dff047984 */ /* 0x002e620008000c00 */
[----:B------:R-:W-:Y:S01]  /*3180*/  LOP3.LUT R8, R8, 0x1, RZ, 0x3c, !PT ;  /* 0x0000000108087812 */ /* 0x000fe200078e3cff */
[----:B------:R-:W-:Y:S01]  /*3190*/  @!PT LDS RZ, [RZ] ;  /* 0x00000000fffff984 */ /* 0x000fe20000000800 */
[----:B------:R-:W-:Y:S01]  /*31a0*/  @!PT LDS RZ, [RZ] ;  /* 0x00000000fffff984 */ /* 0x000fe20000000800 */
[----:B------:R-:W-:Y:S01]  /*31b0*/  @!PT LDS RZ, [RZ] ;  /* 0x00000000fffff984 */ /* 0x000fe20000000800 */
[----:B------:R-:W-:Y:S01]  /*31c0*/  @!PT LDS RZ, [RZ] ;  /* 0x00000000fffff984 */ /* 0x000fe20000000800 */
[----:B------:R2:W-:Y:S06]  /*31d0*/  MEMBAR.ALL.CTA ;  /* 0x0000000000007992 */ /* 0x0005ec0000008000 */
[----:B--2---:R-:W2:Y:S02]  /*31e0*/  FENCE.VIEW.ASYNC.S ;  /* 0x00000000000073c6 */ /* 0x004ea40000000000 */
[----:B--2---:R-:W-:Y:S01]  /*31f0*/  SYNCS.ARRIVE.TRANS64.RED.A1T0 RZ, [UR6], RZ ;  /* 0x000000ffffff79a7 */ /* 0x004fe20008100406 */
[----:B-1----:R-:W-:-:S13]  /*3200*/  LOP3.LUT P1, RZ, R6, 0x1, RZ, 0xc0, !PT ;  /* 0x0000000106ff7812 */ /* 0x002fda000782c0ff */
[----:B------:R-:W-:Y:S05]  /*3210*/  @P1 BRA `(.L_x_50) ;  /* 0xfffffffc00981947 */ /* 0x000fea000383ffff */
[----:B------:R-:W-:-:S04]  /*3220*/  SHF.L.U32 R0, R3, 0x1f, RZ ;  /* 0x0000001f03007819 */ /* 0x000fc800000006ff */
[----:B------:R-:W1:Y:S02]  /*3230*/  SYNCS.PHASECHK.TRANS64 P0, [UR45+0x118], R0 ;  /* 0x00011800ff0075a7 */ /* 0x000e64000800102d */
[----:B-1----:R-:W-:Y:S05]  /*3240*/  @P0 EXIT ;  /* 0x000000000000094d */ /* 0x002fea0003800000 */
[----:B------:R-:W-:-:S07]  /*3250*/  MOV R0, UR45 ;  /* 0x0000002d00007c02 */ /* 0x000fce0008000f00 */
.L_x_51:
[----:B-1----:R-:W-:-:S04]  /*3260*/  SHF.L.U32 R5, R3, 0x1f, RZ ;  /* 0x0000001f03057819 */ /* 0x002fc800000006ff */
[----:B------:R1:W2:Y:S03]  /*3270*/  SYNCS.PHASECHK.TRANS64.TRYWAIT P0, [R0+URZ+0x118], R5 ;  /* 0x00011805000075a7 */ /* 0x0002a600080011ff */
[----:B--2---:R-:W-:Y:S05]  /*3280*/  @!P0 NANOSLEEP.SYNCS 0x989680 ;  /* 0x009896800000895d */ /* 0x004fea0003900000 */
[----:B------:R-:W2:Y:S02]  /*3290*/  @!P0 SYNCS.PHASECHK.TRANS64 P0, [R0+URZ+0x118], R5 ;  /* 0x00011805000085a7 */ /* 0x000ea400080010ff */
[----:B--2---:R-:W-:Y:S05]  /*32a0*/  @P0 EXIT ;  /* 0x000000000000094d */ /* 0x004fea0003800000 */
[----:B------:R-:W-:Y:S05]  /*32b0*/  BRA `(.L_x_51) ;  /* 0xfffffffc00e87947 */ /* 0x000fea000383ffff */
.L_x_47:
[----:B------:R-:W-:-:S09]  /*32c0*/  UISETP.NE.AND UP0, UPT, UR6, URZ, UPT ;  /* 0x000000ff0600728c */ /* 0x000fd2000bf05270 */
[----:B------:R-:W-:Y:S05]  /*32d0*/  BRA.U UP0, `(.L_x_52) ;  /* 0x0000000d00787547 */ /* 0x000fea000b800000 */
[----:B------:R-:W-:Y:S01]  /*32e0*/  UMOV UR4, 0x40 ;  /* 0x0000004000047882 */ /* 0x000fe20000000000 */
[----:B------:R-:W-:Y:S01]  /*32f0*/  NOP ;  /* 0x0000000000007918 */ /* 0x000fe20000000000 */
[----:B------:R-:W-:Y:S01]  /*3300*/  ULEA UR4, UR45, UR4, 0x18 ;  /* 0x000000042d047291 */ /* 0x000fe2000f8ec0ff */
[----:B------:R-:W-:Y:S02]  /*3310*/  UMOV UR5, 0x400 ;  /* 0x0000040000057882 */ /* 0x000fe40000000000 */
[----:B------:R-:W-:-:S06]  /*3320*/  ULEA UR45, UR45, UR5, 0x18 ;  /* 0x000000052d2d7291 */ /* 0x000fcc000f8ec0ff */
[----:B------:R-:W1:Y:S02]  /*3330*/  LDS.U8 R0, [UR4+0x1c] ;  /* 0x00001c04ff007984 */ /* 0x000e640008000000 */
[----:B-1----:R-:W-:-:S13]  /*3340*/  ISETP.NE.AND P0, PT, R0, RZ, PT ;  /* 0x000000ff0000720c */ /* 0x002fda0003f05270 */
[----:B------:R-:W-:Y:S05]  /*3350*/  @P0 BRA `(.L_x_53) ;  /* 0x0000000000580947 */ /* 0x000fea0003800000 */
[----:B------:R-:W-:-:S13]  /*3360*/  ELECT P0, URZ, PT ;  /* 0x0000000000ff782f */ /* 0x000fda0003800000 */
[----:B------:R-:W-:Y:S05]  /*3370*/  @!P0 BRA `(.L_x_54) ;  /* 0x0000000000608947 */ /* 0x000fea0003800000 */
[----:B------:R-:W-:Y:S01]  /*3380*/  UMOV UR5, 0x10 ;  /* 0x0000001000057882 */ /* 0x000fe20000000000 */
[----:B------:R-:W-:Y:S01]  /*3390*/  HFMA2 R0, -RZ, RZ, 0, 5.9604644775390625e-08 ;  /* 0x00000001ff007431 */ /* 0x000fe200000001ff */
[----:B------:R-:W-:-:S03]  /*33a0*/  MOV R2, 0xffff ;  /* 0x0000ffff00027802 */ /* 0x000fc60000000f00 */
[----:B------:R-:W-:Y:S04]  /*33b0*/  DEPBAR.LE SB1, 0x36 ;  /* 0x00009d800000791a */ /* 0x000fe80000000000 */
[----:B------:R-:W1:Y:S02]  /*33c0*/  UTCATOMSWS.FIND_AND_SET.ALIGN UP0, UR5, UR5 ;  /* 0x00000005000575e3 */ /* 0x000e640008000800 */
[----:B-1----:R-:W-:Y:S01]  /*33d0*/  MOV R3, UR5 ;  /* 0x0000000500037c02 */ /* 0x002fe20008000f00 */
[----:B------:R-:W-:Y:S06]  /*33e0*/  BRA.U UP0, `(.L_x_55) ;  /* 0x0000000100187547 */ /* 0x000fec000b800000 */
.L_x_56:
[----:B------:R-:W-:Y:S05]  /*33f0*/  NANOSLEEP 0x64 ;  /* 0x000000640000795d */ /* 0x000fea0003800000 */
[----:B------:R-:W-:-:S05]  /*3400*/  UMOV UR5, 0x10 ;  /* 0x0000001000057882 */ /* 0x000fca0000000000 */
[----:B------:R-:W-:Y:S04]  /*3410*/  DEPBAR.LE SB1, 0x36 ;  /* 0x00009d800000791a */ /* 0x000fe80000000000 */
[----:B------:R-:W1:Y:S02]  /*3420*/  UTCATOMSWS.FIND_AND_SET.ALIGN UP0, UR5, UR5 ;  /* 0x00000005000575e3 */ /* 0x000e640008000800 */
[----:B-1----:R-:W-:Y:S01]  /*3430*/  MOV R3, UR5 ;  /* 0x0000000500037c02 */ /* 0x002fe20008000f00 */
[----:B------:R-:W-:Y:S05]  /*3440*/  BRA.U !UP0, `(.L_x_56) ;  /* 0xfffffffd08e87547 */ /* 0x000fea000b83ffff */
.L_x_55:
[-C--:B------:R-:W-:Y:S02]  /*3450*/  SHF.L.U32 R2, R2, R3.reuse, RZ ;  /* 0x0000000302027219 */ /* 0x080fe400000006ff */
[----:B------:R-:W-:Y:S01]  /*3460*/  SHF.L.U32 R0, R0, R3, RZ ;  /* 0x0000000300007219 */ /* 0x000fe200000006ff */
[----:B------:R-:W-:Y:S02]  /*3470*/  IMAD.SHL.U32 R3, R3, 0x20, RZ ;  /* 0x0000002003037824 */ /* 0x000fe400078e00ff */
[----:B------:R1:W-:Y:S04]  /*3480*/  ATOMS.OR RZ, [UR4+0x14], R2 ;  /* 0x00001402ffff798c */ /* 0x0003e8000b000004 */
[----:B------:R1:W-:Y:S04]  /*3490*/  ATOMS.OR RZ, [UR4+0x18], R0 ;  /* 0x00001800ffff798c */ /* 0x0003e8000b000004 */
[----:B------:R1:W-:Y:S01]  /*34a0*/  STS [UR45+0x160], R3 ;  /* 0x00016003ff007988 */ /* 0x0003e2000800082d */
[----:B------:R-:W-:Y:S05]  /*34b0*/  BRA `(.L_x_54) ;  /* 0x0000000000107947 */ /* 0x000fea0003800000 */
.L_x_53:
[----:B------:R-:W-:Y:S02]  /*34c0*/  MOV R0, 0xffffffff ;  /* 0xffffffff00007802 */ /* 0x000fe40000000f00 */
[----:B------:R-:W-:-:S03]  /*34d0*/  MOV R2, 0x3500 ;  /* 0x0000350000027802 */ /* 0x000fc60000000f00 */
[----:B------:R1:W-:Y:S04]  /*34e0*/  STS [UR45+0x160], R0 ;  /* 0x00016000ff007988 */ /* 0x0003e8000800082d */
[----:B-1-3-5:R-:W-:Y:S05]  /*34f0*/  CALL.REL.NOINC `($__internal_1_$__cuda_sm10x_tcgen05_guardrail_trap_phase_invalid_during_alloc) ;  /* 0x0000004c00387944 */ /* 0x02afea0003c00000 */
.L_x_54:
[----:B------:R-:W-:Y:S05]  /*3500*/  WARPSYNC.ALL ;  /* 0x0000000000007948 */ /* 0x000fea0003800000 */
[----:B------:R-:W2:Y:S01]  /*3510*/  S2UR UR6, SR_CgaCtaId ;  /* 0x00000000000679c3 */ /* 0x000ea20000008800 */
[----:B------:R-:W-:Y:S01]  /*3520*/  UMOV UR4, 0x400 ;  /* 0x0000040000047882 */ /* 0x000fe20000000000 */
[----:B------:R-:W-:-:S06]  /*3530*/  NOP ;  /* 0x0000000000007918 */ /* 0x000fcc0000000000 */
[----:B------:R-:W-:Y:S06]  /*3540*/  BAR.ARV 0x6, 0xa0 ;  /* 0x0182800000007b1d */ /* 0x000fec0000002000 */
[----:B------:R-:W-:Y:S01]  /*3550*/  IMAD.MOV.U32 R8, RZ, RZ, 0x1 ;  /* 0x00000001ff087424 */ /* 0x000fe200078e00ff */
[----:B------:R-:W-:Y:S01]  /*3560*/  UMOV UR15, URZ ;  /* 0x000000ff000f7c82 */ /* 0x000fe20008000000 */
[----:B------:R-:W-:Y:S01]  /*3570*/  UMOV UR14, URZ ;  /* 0x000000ff000e7c82 */ /* 0x000fe20008000000 */
[----:B------:R-:W-:Y:S01]  /*3580*/  UMOV UR24, 0x0 ;  /* 0x0000000000187882 */ /* 0x000fe20000000000 */
[----:B------:R-:W-:Y:S01]  /*3590*/  UMOV UR25, 0x4100010 ;  /* 0x0410001000197882 */ /* 0x000fe20000000000 */
[----:B------:R-:W-:Y:S01]  /*35a0*/  UMOV UR22, 0x0 ;  /* 0x0000000000167882 */ /* 0x000fe20000000000 */
[----:B------:R-:W-:Y:S01]  /*35b0*/  UMOV UR23, 0x4100010 ;  /* 0x0410001000177882 */ /* 0x000fe20000000000 */
[----:B------:R-:W-:Y:S01]  /*35c0*/  UMOV UR20, 0x0 ;  /* 0x0000000000147882 */ /* 0x000fe20000000000 */
[----:B------:R-:W-:Y:S01]  /*35d0*/  UMOV UR21, 0x4100010 ;  /* 0x0410001000157882 */ /* 0x000fe20000000000 */
[----:B------:R-:W-:Y:S01]  /*35e0*/  UMOV UR18, 0x0 ;  /* 0x0000000000127882 */ /* 0x000fe20000000000 */
[----:B--2---:R-:W-:Y:S01]  /*35f0*/  ULEA UR6, UR6, UR4, 0x18 ;  /* 0x0000000406067291 */ /* 0x004fe2000f8ec0ff */
[----:B------:R-:W2:Y:S03]  /*3600*/  LDCU.64 UR4, c[0x0][0x388] ;  /* 0x00007100ff0477ac */ /* 0x000ea60008000a00 */
[----:B------:R-:W-:-:S02]  /*3610*/  UIADD3 UR9, UPT, UPT, UR6, 0x3400, URZ ;  /* 0x0000340006097890 */ /* 0x000fc4000fffe0ff */
[----:B------:R-:W-:-:S03]  /*3620*/  UIADD3 UR10, UPT, UPT, UR6, 0x1d400, URZ ;  /* 0x0001d400060a7890 */ /* 0x000fc6000fffe0ff */
[----:B------:R-:W1:Y:S01]  /*3630*/  LDS R9, [UR6+0x160] ;  /* 0x00016006ff097984 */ /* 0x000e620008000800 */
[----:B------:R-:W-:Y:S02]  /*3640*/  USHF.R.U32.HI UR9, URZ, 0x4, UR9 ;  /* 0x00000004ff097899 */ /* 0x000fe40008011609 */
[----:B------:R-:W-:Y:S02]  /*3650*/  USHF.R.U32.HI UR10, URZ, 0x4, UR10 ;  /* 0x00000004ff0a7899 */ /* 0x000fe4000801160a */
[----:B------:R-:W-:Y:S02]  /*3660*/  ULOP3.LUT UR9, UR9, 0x3fff, URZ, 0xc0, !UPT ;  /* 0x00003fff09097892 */ /* 0x000fe4000f8ec0ff */
[----:B------:R-:W-:Y:S02]  /*3670*/  ULOP3.LUT UR10, UR10, 0x3fff, URZ, 0xc0, !UPT ;  /* 0x00003fff0a0a7892 */ /* 0x000fe4000f8ec0ff */
[----:B------:R-:W-:Y:S02]  /*3680*/  ULOP3.LUT UR9, UR9, 0x10000, URZ, 0xfc, !UPT ;  /* 0x0001000009097892 */ /* 0x000fe4000f8efcff */
[----:B--2---:R-:W-:-:S02]  /*3690*/  UIADD3 UR7, UPT, UPT, UR4, 0x3f, URZ ;  /* 0x0000003f04077890 */ /* 0x004fc4000fffe0ff */
[----:B------:R-:W-:Y:S02]  /*36a0*/  ULOP3.LUT UR10, UR10, 0x10000, URZ, 0xfc, !UPT ;  /* 0x000100000a0a7892 */ /* 0x000fe4000f8efcff */
[----:B------:R-:W-:Y:S01]  /*36b0*/  USHF.R.S32.HI UR4, URZ, 0x1f, UR7 ;  /* 0x0000001fff047899 */ /* 0x000fe20008011407 */
[----:B------:R-:W-:-:S03]  /*36c0*/  UMOV UR19, 0x4100010 ;  /* 0x0410001000137882 */ /* 0x000fc60000000000 */
[----:B------:R-:W-:-:S04]  /*36d0*/  ULEA.HI UR7, UR4, UR7, URZ, 0x6 ;  /* 0x0000000704077291 */ /* 0x000fc8000f8f30ff */
[----:B------:R-:W-:-:S03]  /*36e0*/  USHF.R.S32.HI UR7, URZ, 0x6, UR7 ;  /* 0x00000006ff077899 */ /* 0x000fc60008011407 */
[----:B------:R-:W2:Y:S01]  /*36f0*/  LDCU UR4, c[0x0][0x390] ;  /* 0x00007200ff0477ac */ /* 0x000ea20008000800 */
[----:B------:R-:W-:Y:S02]  /*3700*/  UIMAD UR7, UR7, UR5, URZ ;  /* 0x00000005070772a4 */ /* 0x000fe4000f8e02ff */
[----:B------:R-:W-:-:S04]  /*3710*/  UIADD3 UR5, UPT, UPT, UR6, 0x118, URZ ;  /* 0x0000011806057890 */ /* 0x000fc8000fffe0ff */
[----:B------:R-:W-:Y:S01]  /*3720*/  UPRMT UR5, URZ, 0x654, UR5 ;  /* 0x00000654ff057896 */ /* 0x000fe20008000005 */
[C---:B-1----:R-:W-:Y:S01]  /*3730*/  VIADD R3, R9.reuse, 0x40 ;  /* 0x0000004009037836 */ /* 0x042fe20000000000 */
[----:B------:R-:W-:Y:S01]  /*3740*/  LOP3.LUT R2, R9, 0xffff, RZ, 0xc0, !PT ;  /* 0x0000ffff09027812 */ /* 0x000fe200078ec0ff */
[----:B--2---:R-:W-:-:S03]  /*3750*/  UIMAD UR4, UR7, UR4, URZ ;  /* 0x00000004070472a4 */ /* 0x004fc6000f8e02ff */
[----:B------:R-:W-:Y:S01]  /*3760*/  LOP3.LUT R3, R3, 0xffff, RZ, 0xc0, !PT ;  /* 0x0000ffff03037812 */ /* 0x000fe200078ec0ff */
[----:B------:R-:W-:-:S04]  /*3770*/  UIADD3 UR16, UPT, UPT, UR4, -0x1, URZ ;  /* 0xffffffff04107890 */ /* 0x000fc8000fffe0ff */
[----:B------:R1:W-:Y:S01]  /*3780*/  STL.64 [R1], R2 ;  /* 0x0000000201007387 */ /* 0x0003e20000100a00 */
[----:B------:R-:W-:Y:S01]  /*3790*/  UISETP.GE.AND UP2, UPT, UR4, 0x1, UPT ;  /* 0x000000010400788c */ /* 0x000fe2000bf46270 */
[----:B-1----:R-:W-:-:S10]  /*37a0*/  CS2R R2, SRZ ;  /* 0x0000000000027805 */ /* 0x002fd4000001ff00 */
.L_x_63:
[----:B-1----:R-:W-:-:S04]  /*37b0*/  SHF.L.U32 R5, R3, 0x1f, RZ ;  /* 0x0000001f03057819 */ /* 0x002fc800000006ff */
[----:B------:R-:W1:Y:S02]  /*37c0*/  SYNCS.PHASECHK.TRANS64.TRYWAIT P0, [UR6+0x110], R5 ;  /* 0x00011005ff0075a7 */ /* 0x000e640008001106 */
[----:B-12-4-:R-:W-:Y:S05]  /*37d0*/  @!P0 BRA `(.L_x_57) ;  /* 0x00000044001c8947 */ /* 0x016fea0003800000 */
.L_x_150:
[----:B-1----:R-:W1:Y:S01]  /*37e0*/  LDS.128 R4, [UR6+0x150] ;  /* 0x00015006ff047984 */ /* 0x002e620008000c00 */
[----:B------:R-:W-:Y:S01]  /*37f0*/  ULEA UR8, UR15, UR6, 0x3 ;  /* 0x000000060f087291 */ /* 0x000fe2000f8e18ff */
[----:B------:R-:W-:Y:S01]  /*3800*/  SHF.L.U32 R0, R8, 0x1f, RZ ;  /* 0x0000001f08007819 */ /* 0x000fe200000006ff */
[----:B------:R-:W-:Y:S01]  /*3810*/  @!PT LDS RZ, [RZ] ;  /* 0x00000000fffff984 */ /* 0x000fe20000000800 */
[----:B------:R-:W-:Y:S01]  /*3820*/  @!PT LDS RZ, [RZ] ;  /* 0x00000000fffff984 */ /* 0x000fe20000000800 */
[----:B------:R-:W-:Y:S01]  /*3830*/  @!PT LDS RZ, [RZ] ;  /* 0x00000000fffff984 */ /* 0x000fe20000000800 */
[----:B------:R-:W-:Y:S01]  /*3840*/  @!PT LDS RZ, [RZ] ;  /* 0x00000000fffff984 */ /* 0x000fe20000000800 */
[----:B------:R2:W-:Y:S06]  /*3850*/  MEMBAR.ALL.CTA ;  /* 0x0000000000007992 */ /* 0x0005ec0000008000 */
[----:B--2---:R-:W2:Y:S02]  /*3860*/  FENCE.VIEW.ASYNC.S ;  /* 0x00000000000073c6 */ /* 0x004ea40000000000 */
[----:B--2---:R-:W-:Y:S01]  /*3870*/  SYNCS.ARRIVE.TRANS64.RED.A1T0 RZ, [UR5], RZ ;  /* 0x000000ffffff79a7 */ /* 0x004fe20008100405 */
[----:B------:R-:W2:Y:S01]  /*3880*/  SYNCS.PHASECHK.TRANS64.TRYWAIT P0, [UR8+0x130], R0 ;  /* 0x00013000ff0075a7 */ /* 0x000ea20008001108 */
[----:B-1----:R-:W-:Y:S01]  /*3890*/  LOP3.LUT P3, RZ, R6, 0x1, RZ, 0xc0, !PT ;  /* 0x0000000106ff7812 */ /* 0x002fe2000786c0ff */
[----:B--2---:R-:W-:-:S12]  /*38a0*/  @!P0 BRA `(.L_x_58) ;  /* 0x0000004400008947 */ /* 0x004fd80003800000 */
.L_x_152:
[----:B------:R-:W-:Y:S05]  /*38b0*/  BRA.U !UP2, `(.L_x_59) ;  /* 0x000000010af07547 */ /* 0x000fea000b800000 */
[----:B-1----:R-:W-:Y:S01]  /*38c0*/  IMAD.U32 R0, RZ, RZ, UR15 ;  /* 0x0000000fff007e24 */ /* 0x002fe2000f8e00ff */
[----:B------:R-:W-:-:S04]  /*38d0*/  ULEA UR4, UR14, UR6, 0x3 ;  /* 0x000000060e047291 */ /* 0x000fc8000f8e18ff */
[----:B------:R-:W-:Y:S02]  /*38e0*/  LEA R4, R0, R1, 0x2 ;  /* 0x0000000100047211 */ /* 0x000fe400078e10ff */
[----:B------:R-:W-:-:S04]  /*38f0*/  SHF.L.U32 R0, R2, 0x1f, RZ ;  /* 0x0000001f02007819 */ /* 0x000fc800000006ff */
[----:B------:R-:W5:Y:S01]  /*3900*/  LDL R4, [R4] ;  /* 0x0000000004047983 */ /* 0x000f620000100800 */
[----:B------:R1:W2:Y:S01]  /*3910*/  SYNCS.PHASECHK.TRANS64.TRYWAIT P2, [UR4], R0 ;  /* 0x00000000ff0075a7 */ /* 0x0002a20008041104 */
[----:B------:R-:W-:Y:S01]  /*3920*/  UPLOP3.LUT UP3, UPT, UPT, UPT, UPT, 0x40, 0x4 ;  /* 0x000000000004789c */ /* 0x000fe20003f6e870 */
[----:B------:R-:W-:Y:S01]  /*3930*/  UMOV UR13, UR16 ;  /* 0x00000010000d7c82 */ /* 0x000fe20008000000 */
[----:B------:R-:W-:-:S09]  /*3940*/  UMOV UR12, UR14 ;  /* 0x0000000e000c7c82 */ /* 0x000fd20008000000 */
.L_x_62:
[----:B----4-:R-:W-:Y:S01]  /*3950*/  ULEA UR7, UR12, UR6, 0x3 ;  /* 0x000000060c077291 */ /* 0x010fe2000f8e18ff */
[----:B-12---:R-:W-:Y:S11]  /*3960*/  @P2 BRA `(.L_x_60) ;  /* 0x00000000000c2947 */ /* 0x006ff60003800000 */
[----:B------:R-:W-:Y:S04]  /*3970*/  SHF.L.U32 R5, R2, 0x1f, RZ ;  /* 0x0000001f02057819 */ /* 0x000fe800000006ff */
[----:B------:R-:W2:Y:S02]  /*3980*/  SYNCS.PHASECHK.TRANS64.TRYWAIT P0, [UR7], R5 ;  /* 0x00000005ff0075a7 */ /* 0x000ea40008001107 */
[----:B--2---:R-:W-:Y:S05]  /*3990*/  @!P0 BRA `(.L_x_61) ;  /* 0x0000004000dc8947 */ /* 0x004fea0003800000 */
.L_x_60:
[----:B------:R-:W-:Y:S01]  /*39a0*/  UISETP.NE.AND UP0, UPT, UR13, URZ, UPT ;  /* 0x000000ff0d00728c */ /* 0x000fe2000bf05270 */
[----:B------:R-:W-:Y:S01]  /*39b0*/  PLOP3.LUT P2, PT, PT, PT, PT, 0x80, 0x8 ;  /* 0x000000000008781c */ /* 0x000fe20003f4f070 */
[----:B------:R-:W-:Y:S01]  /*39c0*/  UIADD3 UR14, UPT, UPT, UR12, 0x1, URZ ;  /* 0x000000010c0e7890 */ /* 0x000fe2000fffe0ff */
[----:B------:R-:W-:Y:S03]  /*39d0*/  ELECT P1, URZ, PT ;  /* 0x0000000000ff782f */ /* 0x000fe60003820000 */
[----:B------:R-:W-:Y:S01]  /*39e0*/  UISETP.NE.AND UP1, UPT, UR14, 0xd, UPT ;  /* 0x0000000d0e00788c */ /* 0x000fe2000bf25270 */
[----:B------:R-:W-:Y:S01]  /*39f0*/  PLOP3.LUT P0, PT, PT, PT, UP0, 0x80, 0x8 ;  /* 0x000000000008781c */ /* 0x000fe20003f0f008 */
[----:B------:R-:W-:Y:S02]  /*3a00*/  ULEA UR26, UR12, UR10, 0x9 ;  /* 0x0000000a0c1a7291 */ /* 0x000fe4000f8e48ff */
[----:B------:R-:W-:Y:S02]  /*3a10*/  USEL UR11, URZ, 0x1, UP1 ;  /* 0x00000001ff0b7887 */ /* 0x000fe40008800000 */
[----:B------:R-:W-:Y:S02]  /*3a20*/  USEL UR14, UR14, URZ, UP1 ;  /* 0x000000ff0e0e7287 */ /* 0x000fe40008800000 */
[----:B------:R-:W-:Y:S02]  /*3a30*/  ULEA UR28, UR12, UR9, 0x9 ;  /* 0x000000090c1c7291 */ /* 0x000fe4000f8e48ff */
[----:B------:R-:W-:Y:S01]  /*3a40*/  @UP0 ULEA UR4, UR14, UR6, 0x3 ;  /* 0x000000060e040291 */ /* 0x000fe2000f8e18ff */
[----:B------:R-:W-:Y:S01]  /*3a50*/  LOP3.LUT R2, R2, UR11, RZ, 0x3c, !PT ;  /* 0x0000000b02027c12 */ /* 0x000fe2000f8e3cff */
[----:B------:R-:W-:Y:S02]  /*3a60*/  UIADD3 UR36, UPT, UPT, UR26, 0x2, URZ ;  /* 0x000000021a247890 */ /* 0x000fe4000fffe0ff */
[----:B------:R-:W-:Y:S01]  /*3a70*/  UIADD3 UR34, UPT, UPT, UR28, 0x2, URZ ;  /* 0x000000021c227890 */ /* 0x000fe2000fffe0ff */
[----:B-1----:R-:W-:Y:S01]  /*3a80*/  @P0 SHF.L.U32 R0, R2, 0x1f, RZ ;  /* 0x0000001f02000819 */ /* 0x002fe200000006ff */
[----:B------:R-:W-:Y:S02]  /*3a90*/  UIADD3 UR32, UPT, UPT, UR26, 0x4, URZ ;  /* 0x000000041a207890 */ /* 0x000fe4000fffe0ff */
[----:B------:R-:W-:Y:S01]  /*3aa0*/  UIADD3 UR30, UPT, UPT, UR28, 0x4, URZ ;  /* 0x000000041c1e7890 */ /* 0x000fe2000fffe0ff */
[----:B------:R4:W1:Y:S01]  /*3ab0*/  @P0 SYNCS.PHASECHK.TRANS64.TRYWAIT P2, [UR4], R0 ;  /* 0x00000000ff0005a7 */ /* 0x0008620008041104 */
[----:B------:R-:W-:Y:S02]  /*3ac0*/  ELECT P0, URZ, PT ;  /* 0x0000000000ff782f */ /* 0x000fe40003800000 */
[C---:B-----5:R-:W-:Y:S01]  /*3ad0*/  @P1 R2UR.BROADCAST UR4, R4.reuse ;  /* 0x00000000040412ca */ /* 0x060fe200008e0000 */
[----:B------:R-:W-:Y:S10]  /*3ae0*/  UIADD3 UR7, UPT, UPT, UR7, 0x68, URZ ;  /* 0x0000006807077890 */ /* 0x000ff4000fffe0ff */
[C---:B------:R-:W-:Y:S02]  /*3af0*/  @P0 R2UR.BROADCAST UR11, R4.reuse ;  /* 0x00000000040b02ca */ /* 0x040fe400008e0000 */
[----:B------:R-:W-:Y:S01]  /*3b00*/  ELECT P0, URZ, PT ;  /* 0x0000000000ff782f */ /* 0x000fe20003800000 */
[----:B------:R-:W-:Y:S01]  /*3b10*/  UMOV UR27, 0x40004040 ;  /* 0x40004040001b7882 */ /* 0x000fe20000000000 */
[----:B------:R-:W-:Y:S01]  /*3b20*/  UMOV UR29, 0x40004040 ;  /* 0x40004040001d7882 */ /* 0x000fe20000000000 */
[----:B------:R-:W-:Y:S01]  /*3b30*/  UMOV UR37, 0x40004040 ;  /* 0x4000404000257882 */ /* 0x000fe20000000000 */
[----:B------:R-:W-:Y:S01]  /*3b40*/  UMOV UR35, 0x40004040 ;  /* 0x4000404000237882 */ /* 0x000fe20000000000 */
[----:B------:R-:W-:Y:S01]  /*3b50*/  UMOV UR33, 0x40004040 ;  /* 0x4000404000217882 */ /* 0x000fe20000000000 */
[----:B------:R-:W-:Y:S01]  /*3b60*/  UMOV UR31, 0x40004040 ;  /* 0x40004040001f7882 */ /* 0x000fe20000000000 */
[----:B------:R-:W-:Y:S01]  /*3b70*/  UMOV UR12, UR14 ;  /* 0x0000000e000c7c82 */ /* 0x000fe20008000000 */
[----:B------:R2:W-:Y:S01]  /*3b80*/  UTCHMMA gdesc[UR28], gdesc[UR26], tmem[UR4], tmem[UR24], idesc[UR25], UP3 ;  /* 0x00ff181a1c0075ea */ /* 0x0005e20009800004 */
[----:B------:R-:W-:Y:S02]  /*3b90*/  UPLOP3.LUT UP3, UPT, UPT, UPT, UPT, 0x80, 0x8 ;  /* 0x000000000008789c */ /* 0x000fe40003f6f070 */
[----:B------:R3:W-:Y:S01]  /*3ba0*/  UTCHMMA gdesc[UR34], gdesc[UR36], tmem[UR11], tmem[UR22], idesc[UR23], UPT ;  /* 0x00ff1624220075ea */ /* 0x0007e2000b80000b */
[----:B--2---:R-:W-:Y:S01]  /*3bb0*/  UIADD3 UR26, UPT, UPT, UR26, 0x6, URZ ;  /* 0x000000061a1a7890 */ /* 0x004fe2000fffe0ff */
[C---:B------:R-:W-:Y:S02]  /*3bc0*/  @P0 R2UR.BROADCAST UR4, R4.reuse ;  /* 0x00000000040402ca */ /* 0x040fe400008e0000 */
[----:B------:R-:W-:Y:S11]  /*3bd0*/  ELECT P0, URZ, PT ;  /* 0x0000000000ff782f */ /* 0x000ff60003800000 */
[----:B------:R-:W-:Y:S02]  /*3be0*/  @!UPT UIADD3 URZ, UPT, UPT, URZ, URZ, URZ ;  /* 0x000000fffffff290 */ /* 0x000fe4000fffe0ff */
[----:B---3--:R-:W-:Y:S01]  /*3bf0*/  @P0 R2UR.BROADCAST UR11, R4 ;  /* 0x00000000040b02ca */ /* 0x008fe200008e0000 */
[----:B------:R-:W-:Y:S01]  /*3c00*/  UIADD3 UR28, UPT, UPT, UR28, 0x6, URZ ;  /* 0x000000061c1c7890 */ /* 0x000fe2000fffe0ff */
[----:B------:R2:W-:Y:S11]  /*3c10*/  UTCHMMA gdesc[UR30], gdesc[UR32], tmem[UR4], tmem[UR20], idesc[UR21], UPT ;  /* 0x00ff14201e0075ea */ /* 0x0005f6000b800004 */
[----:B------:R4:W-:Y:S01]  /*3c20*/  UTCHMMA gdesc[UR28], gdesc[UR26], tmem[UR11], tmem[UR18], idesc[UR19], UPT ;  /* 0x00ff121a1c0075ea */ /* 0x0009e2000b80000b */
[----:B------:R4:W-:Y:S01]  /*3c30*/  UTCBAR [UR7], URZ ;  /* 0x000000ff070073e9 */ /* 0x0009e200080000ff */
[----:B--2---:R-:W-:Y:S02]  /*3c40*/  UIADD3 UR4, UPT, UPT, UR13, 0x1, URZ ;  /* 0x000000010d047890 */ /* 0x004fe4000fffe0ff */
[----:B------:R-:W-:Y:S02]  /*3c50*/  UIADD3 UR13, UPT, UPT, UR13, -0x1, URZ ;  /* 0xffffffff0d0d7890 */ /* 0x000fe4000fffe0ff */
[----:B------:R-:W-:Y:S09]  /*3c60*/  UISETP.GT.U32.AND UP0, UPT, UR4, 0x1, UPT ;  /* 0x000000010400788c */ /* 0x000ff2000bf04070 */
[----:B------:R-:W-:Y:S05]  /*3c70*/  BRA.U UP0, `(.L_x_62) ;  /* 0xfffffffd00347547 */ /* 0x000fea000b83ffff */
.L_x_59:
[----:B------:R-:W-:Y:S01]  /*3c80*/  UIADD3 UR15, UPT, UPT, UR15, 0x1, URZ ;  /* 0x000000010f0f7890 */ /* 0x000fe2000fffe0ff */
[----:B------:R-:W-:Y:S01]  /*3c90*/  LOP3.LUT R3, R3, 0x1, RZ, 0x3c, !PT ;  /* 0x0000000103037812 */ /* 0x000fe200078e3cff */
[----:B------:R-:W-:Y:S02]  /*3ca0*/  UIADD3 UR8, UPT, UPT, UR8, 0x120, URZ ;  /* 0x0000012008087890 */ /* 0x000fe4000fffe0ff */
[----:B------:R-:W-:-:S04]  /*3cb0*/  UISETP.NE.AND UP0, UPT, UR15, 0x2, UPT ;  /* 0x000000020f00788c */ /* 0x000fc8000bf05270 */
[----:B------:R-:W-:Y:S02]  /*3cc0*/  USEL UR4, URZ, 0x1, UP0 ;  /* 0x00000001ff047887 */ /* 0x000fe40008000000 */
[----:B------:R-:W-:Y:S01]  /*3cd0*/  USEL UR15, UR15, URZ, UP0 ;  /* 0x000000ff0f0f7287 */ /* 0x000fe20008000000 */
[----:B------:R2:W-:Y:S03]  /*3ce0*/  UTCBAR [UR8], URZ ;  /* 0x000000ff080073e9 */ /* 0x0005e600080000ff */
[----:B------:R-:W-:Y:S01]  /*3cf0*/  LOP3.LUT R8, R8, UR4, RZ, 0x3c, !PT ;  /* 0x0000000408087c12 */ /* 0x000fe2000f8e3cff */
[----:B------:R-:W-:Y:S07]  /*3d00*/  @P3 BRA `(.L_x_63) ;  /* 0xfffffff800a83947 */ /* 0x000fee000383ffff */
[----:B------:R-:W3:Y:S01]  /*3d10*/  S2UR UR4, SR_CgaCtaId ;  /* 0x00000000000479c3 */ /* 0x000ee20000008800 */
[----:B------:R-:W-:Y:S01]  /*3d20*/  ELECT P0, URZ, PT ;  /* 0x0000000000ff782f */ /* 0x000fe20003800000 */
[----:B-1--4-:R-:W-:Y:S01]  /*3d30*/  IMAD.MOV.U32 R0, RZ, RZ, 0x1 ;  /* 0x00000001ff007424 */ /* 0x012fe200078e00ff */
[----:B------:R-:W-:Y:S01]  /*3d40*/  UIADD3 UR6, UPT, UPT, UR6, 0x130, URZ ;  /* 0x0000013006067890 */ /* 0x000fe2000fffe0ff */
[----:B------:R-:W-:Y:S01]  /*3d50*/  SHF.L.U32 R3, R8, 0x1f, RZ ;  /* 0x0000001f08037819 */ /* 0x000fe200000006ff */
[----:B------:R-:W-:-:S03]  /*3d60*/  UMOV UR5, 0x40 ;  /* 0x0000004000057882 */ /* 0x000fc60000000000 */
[----:B------:R-:W-:Y:S01]  /*3d70*/  UVIRTCOUNT.DEALLOC.SMPOOL 0x80 ;  /* 0x000000800000784c */ /* 0x000fe20000000000 */
[----:B---3--:R-:W-:Y:S02]  /*3d80*/  ULEA UR4, UR4, UR5, 0x18 ;  /* 0x0000000504047291 */ /* 0x008fe4000f8ec0ff */
[----:B------:R-:W-:-:S07]  /*3d90*/  ULEA UR5, UR15, UR6, 0x3 ;  /* 0x000000060f057291 */ /* 0x000fce000f8e18ff */
[----:B------:R1:W-:Y:S02]  /*3da0*/  @P0 STS.U8 [UR4+0x1c], R0 ;  /* 0x00001c00ff000988 */ /* 0x0003e40008000004 */
[----:B------:R-:W3:Y:S02]  /*3db0*/  SYNCS.PHASECHK.TRANS64.TRYWAIT P0, [UR5], R3 ;  /* 0x00000003ff0075a7 */ /* 0x000ee40008001105 */
[----:B-1-3--:R-:W-:Y:S05]  /*3dc0*/  @!P0 BRA `(.L_x_64) ;  /* 0x0000003c00e88947 */ /* 0x00afea0003800000 */
.L_x_155:
[----:B------:R-:W-:-:S04]  /*3dd0*/  UIADD3 UR7, UPT, UPT, UR15, 0x1, URZ ;  /* 0x000000010f077890 */ /* 0x000fc8000fffe0ff */
[----:B------:R-:W-:-:S04]  /*3de0*/  UISETP.NE.AND UP0, UPT, UR7, 0x2, UPT ;  /* 0x000000020700788c */ /* 0x000fc8000bf05270 */
[----:B------:R-:W-:Y:S02]  /*3df0*/  USEL UR5, URZ, 0x1, UP0 ;  /* 0x00000001ff057887 */ /* 0x000fe40008000000 */
[----:B------:R-:W-:-:S04]  /*3e00*/  USEL UR7, UR7, URZ, UP0 ;  /* 0x000000ff07077287 */ /* 0x000fc80008000000 */
[----:B------:R-:W-:Y:S01]  /*3e10*/  ULEA UR7, UR7, UR6, 0x3 ;  /* 0x0000000607077291 */ /* 0x000fe2000f8e18ff */
[----:B-1----:R-:W-:-:S04]  /*3e20*/  LOP3.LUT R3, R8, UR5, RZ, 0x3c, !PT ;  /* 0x0000000508037c12 */ /* 0x002fc8000f8e3cff */
[----:B------:R-:W-:-:S04]  /*3e30*/  SHF.L.U32 R3, R3, 0x1f, RZ ;  /* 0x0000001f03037819 */ /* 0x000fc800000006ff */
[----:B------:R-:W1:Y:S02]  /*3e40*/  SYNCS.PHASECHK.TRANS64.TRYWAIT P0, [UR7], R3 ;  /* 0x00000003ff0075a7 */ /* 0x000e640008001107 */
[----:B-1----:R-:W-:Y:S05]  /*3e50*/  @!P0 BRA `(.L_x_65) ;  /* 0x0000003c00dc8947 */ /* 0x002fea0003800000 */
.L_x_157:
[----:B------:R-:W-:Y:S01]  /*3e60*/  NOP ;  /* 0x0000000000007918 */ /* 0x000fe20000000000 */
[----:B-1----:R-:W1:Y:S01]  /*3e70*/  LDS R0, [UR4+0x14] ;  /* 0x00001404ff007984 */ /* 0x002e620008000800 */
[----:B------:R-:W-:Y:S01]  /*3e80*/  LOP3.LUT R2, R9, 0xffff, RZ, 0xc0, !PT ;  /* 0x0000ffff09027812 */ /* 0x000fe200078ec0ff */
[----:B------:R-:W-:Y:S02]  /*3e90*/  IMAD.MOV.U32 R3, RZ, RZ, 0xffff ;  /* 0x0000ffffff037424 */ /* 0x000fe400078e00ff */
[----:B------:R-:W-:Y:S01]  /*3ea0*/  IMAD.MOV.U32 R5, RZ, RZ, 0x1 ;  /* 0x00000001ff057424 */ /* 0x000fe200078e00ff */
[----:B------:R-:W-:-:S04]  /*3eb0*/  SHF.R.U32.HI R2, RZ, 0x5, R2 ;  /* 0x00000005ff027819 */ /* 0x000fc80000011602 */
[-C--:B------:R-:W-:Y:S02]  /*3ec0*/  SHF.L.U32 R3, R3, R2.reuse, RZ ;  /* 0x0000000203037219 */ /* 0x080fe400000006ff */
[----:B------:R-:W-:Y:S02]  /*3ed0*/  SHF.L.U32 R5, R5, R2, RZ ;  /* 0x0000000205057219 */ /* 0x000fe400000006ff */
[----:B-1----:R-:W-:-:S04]  /*3ee0*/  LOP3.LUT R0, R0, R3, RZ, 0xc0, !PT ;  /* 0x0000000300007212 */ /* 0x002fc800078ec0ff */
[----:B------:R-:W-:-:S13]  /*3ef0*/  ISETP.NE.AND P0, PT, R0, R3, PT ;  /* 0x000000030000720c */ /* 0x000fda0003f05270 */
[----:B------:R-:W-:Y:S05]  /*3f00*/  @P0 BRA `(.L_x_66) ;  /* 0x00000000005c0947 */ /* 0x000fea0003800000 */
[----:B------:R-:W1:Y:S02]  /*3f10*/  LDS R0, [UR4+0x18] ;  /* 0x00001804ff007984 */ /* 0x000e640008000800 */
[----:B-1----:R-:W-:-:S04]  /*3f20*/  LOP3.LUT R0, R0, R5, RZ, 0xc0, !PT ;  /* 0x0000000500007212 */ /* 0x002fc800078ec0ff */
[----:B------:R-:W-:-:S13]  /*3f30*/  ISETP.NE.AND P0, PT, R0, R5, PT ;  /* 0x000000050000720c */ /* 0x000fda0003f05270 */
[----:B------:R-:W-:Y:S05]  /*3f40*/  @P0 BRA `(.L_x_67) ;  /* 0x0000000000400947 */ /* 0x000fea0003800000 */
[----:B--2---:R-:W-:Y:S01]  /*3f50*/  R2UR UR8, R3 ;  /* 0x00000000030872ca */ /* 0x004fe200000e0000 */
[----:B------:R-:W1:Y:S01]  /*3f60*/  S2R R2, SR_LANEID ;  /* 0x0000000000027919 */ /* 0x000e620000000000 */
[----:B------:R-:W-:Y:S01]  /*3f70*/  LOP3.LUT R5, RZ, R5, RZ, 0x33, !PT ;  /* 0x00000005ff057212 */ /* 0x000fe200078e33ff */
[----:B------:R-:W-:Y:S02]  /*3f80*/  VOTEU.ANY UR7, UPT, PT ;  /* 0x0000000000077886 */ /* 0x000fe400038e0100 */
[----:B------:R-:W-:Y:S01]  /*3f90*/  UFLO.U32 UR7, UR7 ;  /* 0x00000007000772bd */ /* 0x000fe200080e0000 */
[----:B------:R-:W2:Y:S07]  /*3fa0*/  REDUX UR5, R5 ;  /* 0x00000000050573c4 */ /* 0x000eae0000000000 */
[----:B------:R-:W-:-:S06]  /*3fb0*/  ULOP3.LUT UR8, URZ, UR8, URZ, 0x33, !UPT ;  /* 0x00000008ff087292 */ /* 0x000fcc000f8e33ff */
[----:B------:R-:W-:-:S04]  /*3fc0*/  IMAD.U32 R0, RZ, RZ, UR8 ;  /* 0x00000008ff007e24 */ /* 0x000fc8000f8e00ff */
[----:B------:R-:W3:Y:S02]  /*3fd0*/  REDUX UR6, R0 ;  /* 0x00000000000673c4 */ /* 0x000ee40000000000 */
[----:B------:R4:W-:Y:S01]  /*3fe0*/  UTCATOMSWS.AND URZ, UR8 ;  /* 0x0000000800ff79e3 */ /* 0x0009e20008000000 */
[----:B-1----:R-:W-:Y:S01]  /*3ff0*/  ISETP.EQ.U32.AND P0, PT, R2, UR7, PT ;  /* 0x0000000702007c0c */ /* 0x002fe2000bf02070 */
[----:B--2---:R-:W-:Y:S02]  /*4000*/  IMAD.U32 R2, RZ, RZ, UR5 ;  /* 0x00000005ff027e24 */ /* 0x004fe4000f8e00ff */
[----:B---3--:R-:W-:-:S10]  /*4010*/  IMAD.U32 R3, RZ, RZ, UR6 ;  /* 0x00000006ff037e24 */ /* 0x008fd4000f8e00ff */
[----:B------:R4:W-:Y:S04]  /*4020*/  @P0 ATOMS.AND RZ, [UR4+0x14], R3 ;  /* 0x00001403ffff098c */ /* 0x0009e8000a800004 */
[----:B------:R4:W-:Y:S01]  /*4030*/  @P0 ATOMS.AND RZ, [UR4+0x18], R2 ;  /* 0x00001802ffff098c */ /* 0x0009e2000a800004 */
[----:B------:R-:W-:Y:S05]  /*4040*/  BRA `(.L_x_68) ;  /* 0x0000000000147947 */ /* 0x000fea0003800000 */
.L_x_67:
[----:B------:R-:W-:Y:S02]  /*4050*/  MOV R2, 0x4070 ;  /* 0x0000407000027802 */ /* 0x000fe40000000f00 */
[----:B--2--5:R-:W-:Y:S05]  /*4060*/  CALL.REL.NOINC `($__internal_0_$__cuda_sm10x_tcgen05_guardrail_trap_col_being_dealloced_not_returned_by_alloc) ;  /* 0x0000004000507944 */ /* 0x024fea0003c00000 */
[----:B------:R-:W-:Y:S05]  /*4070*/  BRA `(.L_x_68) ;  /* 0x0000000000087947 */ /* 0x000fea0003800000 */
.L_x_66:
[----:B------:R-:W-:Y:S02]  /*4080*/  MOV R2, 0x40a0 ;  /* 0x000040a000027802 */ /* 0x000fe40000000f00 */
[----:B--2--5:R-:W-:Y:S05]  /*4090*/  CALL.REL.NOINC `($__internal_2_$__cuda_sm10x_tcgen05_guardrail_trap_unallocated_columns_being_dealloced) ;  /* 0x00000040005c7944 */ /* 0x024fea0003c00000 */
.L_x_68:
[----:B------:R-:W-:Y:S01]  /*40a0*/  NOP ;  /* 0x0000000000007918 */ /* 0x000fe20000000000 */
[----:B----4-:R-:W-:Y:S05]  /*40b0*/  EXIT ;  /* 0x000000000000794d */ /* 0x010fea0003800000 */
.L_x_52:
[----:B------:R-:W-:-:S09]  /*40c0*/  UISETP.NE.OR UP1, UPT, UR6, 0x3, !UP1 ;  /* 0x000000030600788c */ /* 0x000fd2000cf25670 */
[----:B------:R-:W-:Y:S05]  /*40d0*/  BRA.U UP1, `(.L_x_69) ;  /* 0x0000000d01e87547 */ /* 0x000fea000b800000 */
[----:B------:R-:W1:Y:S01]  /*40e0*/  LDC.64 R8, c[0x0][0x888] ;  /* 0x00022200ff087b82 */ /* 0x000e620000000a00 */
[----:B------:R-:W-:Y:S01]  /*40f0*/  UMOV UR7, 0x400 ;  /* 0x0000040000077882 */ /* 0x000fe20000000000 */
[----:B------:R-:W-:Y:S01]  /*4100*/  IMAD.MOV.U32 R40, RZ, RZ, 0x1 ;  /* 0x00000001ff287424 */ /* 0x000fe200078e00ff */
[----:B------:R-:W-:Y:S01]  /*4110*/  ULEA UR7, UR45, UR7, 0x18 ;  /* 0x000000072d077291 */ /* 0x000fe2000f8ec0ff */
[----:B------:R-:W-:Y:S01]  /*4120*/  IMAD.MOV.U32 R36, RZ, RZ, RZ ;  /* 0x000000ffff247224 */ /* 0x000fe200078e00ff */
[----:B------:R-:W-:Y:S02]  /*4130*/  UPLOP3.LUT UP0, UPT, UPT, UPT, UPT, 0x40, 0x4 ;  /* 0x000000000004789c */ /* 0x000fe40003f0e870 */
[----:B------:R-:W-:Y:S01]  /*4140*/  UIADD3 UR6, UPT, UPT, UR7, 0x118, URZ ;  /* 0x0000011807067890 */ /* 0x000fe2000fffe0ff */
[----:B-----5:R-:W2:Y:S01]  /*4150*/  LDC.64 R32, c[0x0][0x988] ;  /* 0x00026200ff207b82 */ /* 0x020ea20000000a00 */
[----:B------:R-:W-:Y:S02]  /*4160*/  UMOV UR18, URZ ;  /* 0x000000ff00127c82 */ /* 0x000fe40008000000 */
[----:B------:R-:W-:-:S05]  /*4170*/  UPRMT UR6, URZ, 0x654, UR6 ;  /* 0x00000654ff067896 */ /* 0x000fca0008000006 */
[----:B------:R-:W4:Y:S08]  /*4180*/  LDC.64 R24, c[0x0][0x980] ;  /* 0x00026000ff187b82 */ /* 0x000f300000000a00 */
[----:B------:R-:W3:Y:S01]  /*4190*/  LDC R0, c[0x0][0xb30] ;  /* 0x0002cc00ff007b82 */ /* 0x000ee20000000800 */
[----:B-1----:R-:W-:-:S04]  /*41a0*/  ISETP.NE.U32.AND P0, PT, R8, RZ, PT ;  /* 0x000000ff0800720c */ /* 0x002fc80003f05070 */
[----:B------:R-:W-:-:S03]  /*41b0*/  ISETP.NE.AND.EX P0, PT, R9, RZ, PT, P0 ;  /* 0x000000ff0900720c */ /* 0x000fc60003f05300 */
[----:B------:R-:W1:Y:S01]  /*41c0*/  LDC R37, c[0x0][0x370] ;  /* 0x0000dc00ff257b82 */ /* 0x000e620000000800 */
[C---:B--2---:R-:W-:Y:S02]  /*41d0*/  ISETP.NE.AND P2, PT, R33.reuse, 0x1, PT ;  /* 0x000000012100780c */ /* 0x044fe40003f45270 */
[----:B------:R-:W-:Y:S01]  /*41e0*/  R2UR UR4, R33 ;  /* 0x00000000210472ca */ /* 0x000fe200000e0000 */
[----:B------:R-:W-:-:S04]  /*41f0*/  IMAD.MOV.U32 R33, RZ, RZ, 0x1000 ;  /* 0x00001000ff217424 */ /* 0x000fc800078e00ff */
[----:B------:R-:W2:Y:S01]  /*4200*/  LDC R2, c[0x0][0xb0c] ;  /* 0x0002c300ff027b82 */ /* 0x000ea20000000800 */
[----:B----4-:R-:W-:Y:S01]  /*4210*/  R2UR UR5, R24 ;  /* 0x00000000180572ca */ /* 0x010fe200000e0000 */
[----:B------:R-:W-:-:S04]  /*4220*/  VOTEU.ANY UP3, P0 ;  /* 0x0000000000ff7886 */ /* 0x000fc80000060100 */
[----:B------:R-:W-:Y:S02]  /*4230*/  VOTEU.ANY UP2, P2 ;  /* 0x0000000000ff7886 */ /* 0x000fe40001040100 */
[----:B------:R-:W4:Y:S01]  /*4240*/  LDC R27, c[0x0][0xb20] ;  /* 0x0002c800ff1b7b82 */ /* 0x000f220000000800 */
[----:B---3--:R-:W-:-:S07]  /*4250*/  ISETP.NE.AND P1, PT, R0, 0x1, PT ;  /* 0x000000010000780c */ /* 0x008fce0003f25270 */
[----:B------:R-:W3:Y:S08]  /*4260*/  LDC.64 R38, c[0x0][0x348] ;  /* 0x0000d200ff267b82 */ /* 0x000ef00000000a00 */
[----:B------:R-:W1:Y:S08]  /*4270*/  LDC.64 R20, c[0x0][0xb10] ;  /* 0x0002c400ff147b82 */ /* 0x000e700000000a00 */
[----:B------:R-:W1:Y:S08]  /*4280*/  LDC.64 R6, c[0x0][0xb18] ;  /* 0x0002c600ff067b82 */ /* 0x000e700000000a00 */
[----:B------:R-:W1:Y:S08]  /*4290*/  LDC.64 R4, c[0x0][0xb28] ;  /* 0x0002ca00ff047b82 */ /* 0x000e700000000a00 */
[----:B------:R-:W1:Y:S08]  /*42a0*/  LDC.64 R16, c[0x0][0x890] ;  /* 0x00022400ff107b82 */ /* 0x000e700000000a00 */
[----:B------:R-:W1:Y:S08]  /*42b0*/  LDC.64 R22, c[0x0][0x990] ;  /* 0x00026400ff167b82 */ /* 0x000e700000000a00 */
[----:B--234-:R-:W1:Y:S02]  /*42c0*/  LDC R34, c[0x0][0x374] ;  /* 0x0000dd00ff227b82 */ /* 0x01ce640000000800 */
.L_x_78:
[----:B------:R-:W-:Y:S04]  /*42d0*/  SHF.L.U32 R3, R36, 0x1f, RZ ;  /* 0x0000001f24037819 */ /* 0x000fe800000006ff */
[----:B--2---:R-:W2:Y:S02]  /*42e0*/  SYNCS.PHASECHK.TRANS64.TRYWAIT P0, [UR7+0x110], R3 ;  /* 0x00011003ff0075a7 */ /* 0x004ea40008001107 */
[----:B--2---:R-:W-:Y:S05]  /*42f0*/  @!P0 BRA `(.L_x_70) ;  /* 0x0000003800cc8947 */ /* 0x004fea0003800000 */
.L_x_159:
[----:B------:R-:W3:Y:S01]  /*4300*/  LDS.128 R28, [UR7+0x150] ;  /* 0x00015007ff1c7984 */ /* 0x000ee20008000c00 */
[----:B------:R-:W-:Y:S01]  /*4310*/  ISETP.GE.AND P0, PT, R26, 0x1, PT ;  /* 0x000000011a00780c */ /* 0x000fe20003f06270 */
[----:B------:R-:W-:Y:S01]  /*4320*/  @!PT LDS RZ, [RZ] ;  /* 0x00000000fffff984 */ /* 0x000fe20000000800 */
[----:B------:R-:W-:Y:S01]  /*4330*/  @!PT LDS RZ, [RZ] ;  /* 0x00000000fffff984 */ /* 0x000fe20000000800 */
[----:B------:R-:W-:Y:S01]  /*4340*/  @!PT LDS RZ, [RZ] ;  /* 0x00000000fffff984 */ /* 0x000fe20000000800 */
[----:B------:R-:W-:Y:S01]  /*4350*/  @!PT LDS RZ, [RZ] ;  /* 0x00000000fffff984 */ /* 0x000fe20000000800 */
[----:B------:R4:W-:Y:S06]  /*4360*/  MEMBAR.ALL.CTA ;  /* 0x0000000000007992 */ /* 0x0009ec0000008000 */
[----:B----4-:R-:W4:Y:S02]  /*4370*/  FENCE.VIEW.ASYNC.S ;  /* 0x00000000000073c6 */ /* 0x010f240000000000 */
[----:B----4-:R-:W-:Y:S01]  /*4380*/  SYNCS.ARRIVE.TRANS64.RED.A1T0 RZ, [UR6], RZ ;  /* 0x000000ffffff79a7 */ /* 0x010fe20008100406 */
[----:B---3--:R-:W-:Y:S11]  /*4390*/  LOP3.LUT P3, RZ, R30, 0x1, RZ, 0xc0, !PT ;  /* 0x000000011eff7812 */ /* 0x008ff6000786c0ff */
[----:B------:R-:W-:Y:S02]  /*43a0*/  @!UPT UIADD3 URZ, UPT, UPT, URZ, URZ, URZ ;  /* 0x000000fffffff290 */ /* 0x000fe4000fffe0ff */
[----:B------:R-:W-:Y:S02]  /*43b0*/  @P3 MOV R13, R28 ;  /* 0x0000001c000d3202 */ /* 0x000fe40000000f00 */
[----:B------:R-:W-:Y:S01]  /*43c0*/  @P3 LOP3.LUT R8, R29, 0xffff, RZ, 0xc0, !PT ;  /* 0x0000ffff1d083812 */ /* 0x000fe200078ec0ff */
[----:B------:R-:W-:Y:S06]  /*43d0*/  @!P0 BRA `(.L_x_71) ;  /* 0x0000000000a48947 */ /* 0x000fec0003800000 */
[----:B-1----:R-:W-:Y:S01]  /*43e0*/  IMAD.HI.U32 R44, R34, R7, RZ ;  /* 0x00000007222c7227 */ /* 0x002fe200078e00ff */
[----:B------:R-:W-:Y:S02]  /*43f0*/  ISETP.NE.AND P0, PT, R6, 0x1, PT ;  /* 0x000000010600780c */ /* 0x000fe40003f05270 */
[----:B------:R-:W-:Y:S01]  /*4400*/  ISETP.NE.AND P2, PT, R26, 0x1, PT ;  /* 0x000000011a00780c */ /* 0x000fe20003f45270 */
[-C--:B------:R-:W-:Y:S01]  /*4410*/  IMAD.HI.U32 R42, R37, R20.reuse, RZ ;  /* 0x00000014252a7227 */ /* 0x080fe200078e00ff */
[----:B------:R-:W-:Y:S02]  /*4420*/  SHF.R.U32.HI R41, RZ, R27, R44 ;  /* 0x0000001bff297219 */ /* 0x000fe4000001162c */
[----:B------:R-:W-:Y:S01]  /*4430*/  ISETP.NE.AND P4, PT, R2, 0x1, PT ;  /* 0x000000010200780c */ /* 0x000fe20003f85270 */
[----:B------:R-:W-:Y:S01]  /*4440*/  IMAD.HI.U32 R48, R8, R7, RZ ;  /* 0x0000000708307227 */ /* 0x000fe200078e00ff */
[----:B------:R-:W-:Y:S02]  /*4450*/  SHF.R.U32.HI R42, RZ, R21, R42 ;  /* 0x00000015ff2a7219 */ /* 0x000fe4000001162a */
[----:B--2---:R-:W-:Y:S01]  /*4460*/  SEL R3, R34, R41, !P0 ;  /* 0x0000002922037207 */ /* 0x004fe20004000000 */
[----:B------:R-:W-:Y:S01]  /*4470*/  IMAD.HI.U32 R44, R13, R20, RZ ;  /* 0x000000140d2c7227 */ /* 0x000fe200078e00ff */
[----:B------:R-:W-:Y:S02]  /*4480*/  SEL R11, R37, R42, !P4 ;  /* 0x0000002a250b7207 */ /* 0x000fe40006000000 */
[----:B------:R-:W-:Y:S01]  /*4490*/  SHF.R.U32.HI R41, RZ, R27, R48 ;  /* 0x0000001bff297219 */ /* 0x000fe20000011630 */
[-C--:B------:R-:W-:Y:S01]  /*44a0*/  IMAD.HI.U32 R46, R3, R4.reuse, RZ ;  /* 0x00000004032e7227 */ /* 0x080fe200078e00ff */
[----:B------:R-:W-:Y:S02]  /*44b0*/  SHF.R.U32.HI R44, RZ, R21, R44 ;  /* 0x00000015ff2c7219 */ /* 0x000fe4000001162c */
[----:B------:R-:W-:Y:S01]  /*44c0*/  SEL R9, R8, R41, !P0 ;  /* 0x0000002908097207 */ /* 0x000fe20004000000 */
[-C--:B------:R-:W-:Y:S01]  /*44d0*/  IMAD.HI.U32 R42, R11, R4.reuse, RZ ;  /* 0x000000040b2a7227 */ /* 0x080fe200078e00ff */
[-C--:B------:R-:W-:Y:S03]  /*44e0*/  @P2 SHF.R.U32.HI R3, RZ, R5.reuse, R46 ;  /* 0x00000005ff032219 */ /* 0x080fe6000001162e */
[----:B------:R-:W-:Y:S01]  /*44f0*/  IMAD.HI.U32 R14, R9, R4, RZ ;  /* 0x00000004090e7227 */ /* 0x000fe200078e00ff */
[----:B------:R-:W-:Y:S03]  /*4500*/  @P2 SHF.R.U32.HI R11, RZ, R5, R42 ;  /* 0x00000005ff0b2219 */ /* 0x000fe6000001162a */
[C---:B------:R-:W-:Y:S01]  /*4510*/  IMAD R10, R26.reuse, R3, RZ ;  /* 0x000000031a0a7224 */ /* 0x040fe200078e02ff */
[----:B------:R-:W-:Y:S01]  /*4520*/  SEL R3, R13, R44, !P4 ;  /* 0x0000002c0d037207 */ /* 0x000fe20006000000 */
[C---:B------:R-:W-:Y:S01]  /*4530*/  IMAD R12, R26.reuse, R11, RZ ;  /* 0x0000000b1a0c7224 */ /* 0x040fe200078e02ff */
[-C--:B------:R-:W-:Y:S02]  /*4540*/  SHF.R.U32.HI R14, RZ, R5.reuse, R14 ;  /* 0x00000005ff0e7219 */ /* 0x080fe4000001160e */
[C---:B------:R-:W-:Y:S02]  /*4550*/  ISETP.GE.AND P0, PT, R9.reuse, R10, PT ;  /* 0x0000000a0900720c */ /* 0x040fe40003f06270 */
[----:B------:R-:W-:Y:S02]  /*4560*/  SEL R15, R9, R14, !P2 ;  /* 0x0000000e090f7207 */ /* 0x000fe40005000000 */
[C---:B------:R-:W-:Y:S03]  /*4570*/  ISETP.GE.OR P0, PT, R3.reuse, R12, P0 ;  /* 0x0000000c0300720c */ /* 0x040fe60000706670 */
[----:B------:R-:W-:Y:S04]  /*4580*/  IMAD.MOV R14, RZ, RZ, -R15 ;  /* 0x000000ffff0e7224 */ /* 0x000fe800078e0a0f */
[----:B------:R-:W-:Y:S06]  /*4590*/  IMAD R14, R26, R14, R9 ;  /* 0x0000000e1a0e7224 */ /* 0x000fec00078e0209 */
[C---:B------:R-:W-:Y:S05]  /*45a0*/  @!P0 IMAD.HI.U32 R10, R3.reuse, R4, RZ ;  /* 0x00000004030a8227 */ /* 0x040fea00078e00ff */
[----:B------:R-:W-:Y:S04]  /*45b0*/  @!P0 SHF.R.U32.HI R10, RZ, R5, R10 ;  /* 0x00000005ff0a8219 */ /* 0x000fe8000001160a */
[----:B------:R-:W-:Y:S01]  /*45c0*/  @!P0 SEL R0, R3, R10, !P2 ;  /* 0x0000000a03008207 */ /* 0x000fe20005000000 */
[----:B------:R-:W-:Y:S03]  /*45d0*/  IMAD.MOV R10, RZ, RZ, -R3 ;  /* 0x000000ffff0a7224 */ /* 0x000fe600078e0a03 */
[----:B------:R-:W-:Y:S01]  /*45e0*/  @!P0 IADD3 R15, PT, PT, R15, -R0, RZ ;  /* 0x800000000f0f8210 */ /* 0x000fe20007ffe0ff */
[----:B------:R-:W-:Y:S01]  /*45f0*/  @!P0 IMAD R0, R11, R14, R0 ;  /* 0x0000000e0b008224 */ /* 0x000fe200078e0200 */
[----:B------:R-:W-:Y:S01]  /*4600*/  IADD3 R11, PT, PT, -R9, RZ, RZ ;  /* 0x000000ff090b7210 */ /* 0x000fe20007ffe1ff */
[----:B------:R-:W-:Y:S02]  /*4610*/  IMAD R13, R2, R10, R13 ;  /* 0x0000000a020d7224 */ /* 0x000fe400078e020d */
[----:B------:R-:W-:Y:S02]  /*4620*/  @!P0 IMAD R9, R15, R26, R3 ;  /* 0x0000001a0f098224 */ /* 0x000fe400078e0203 */
[----:B------:R-:W-:Y:S02]  /*4630*/  @!P0 IMAD.MOV.U32 R3, RZ, RZ, R0 ;  /* 0x000000ffff038224 */ /* 0x000fe400078e0000 */
[----:B------:R-:W-:Y:S02]  /*4640*/  IMAD R8, R6, R11, R8 ;  /* 0x0000000b06087224 */ /* 0x000fe400078e0208 */
[----:B------:R-:W-:Y:S02]  /*4650*/  IMAD R13, R3, R2, R13 ;  /* 0x00000002030d7224 */ /* 0x000fe400078e020d */
[----:B------:R-:W-:Y:S02]  /*4660*/  IMAD R8, R9, R6, R8 ;  /* 0x0000000609087224 */ /* 0x000fe400078e0208 */
.L_x_71:
[----:B------:R-:W-:Y:S05]  /*4670*/  BRA.U UP0, `(.L_x_72) ;  /* 0x0000000100107547 */ /* 0x000fea000b800000 */
[----:B--2---:R-:W-:Y:S04]  /*4680*/  MOV R0, UR15 ;  /* 0x0000000f00007c02 */ /* 0x004fe80008000f00 */
[----:B------:R-:W-:Y:S04]  /*4690*/  SHF.L.U32 R3, R0, 0x1f, RZ ;  /* 0x0000001f00037819 */ /* 0x000fe800000006ff */
[----:B------:R-:W2:Y:S02]  /*46a0*/  SYNCS.PHASECHK.TRANS64.TRYWAIT P0, [UR7+0x108], R3 ;  /* 0x00010803ff0075a7 */ /* 0x000ea40008001107 */
[----:B--2---:R-:W-:Y:S05]  /*46b0*/  @!P0 BRA `(.L_x_73) ;  /* 0x0000003400f48947 */ /* 0x004fea0003800000 */
.L_x_72:
[----:B-1----:R-:W-:Y:S02]  /*46c0*/  ISETP.NE.U32.AND P2, PT, R16, RZ, PT ;  /* 0x000000ff1000720c */ /* 0x002fe40003f45070 */
[----:B------:R-:W-:Y:S02]  /*46d0*/  R2UR UR10, R18 ;  /* 0x00000000120a72ca */ /* 0x000fe400000e0000 */
[C---:B------:R-:W-:Y:S02]  /*46e0*/  ISETP.NE.AND.EX P2, PT, R17.reuse, RZ, PT, P2 ;  /* 0x000000ff1100720c */ /* 0x040fe40003f45320 */
[----:B------:R-:W-:Y:S04]  /*46f0*/  ISETP.NE.U32.AND P0, PT, R16, RZ, PT ;  /* 0x000000ff1000720c */ /* 0x000fe80003f05070 */
[----:B------:R-:W-:Y:S05]  /*4700*/  ISETP.NE.AND.EX P0, PT, R17, RZ, PT, P0 ;  /* 0x000000ff1100720c */ /* 0x000fea0003f05300 */
[----:B------:R-:W-:Y:S02]  /*4710*/  USHF.L.U32 UR10, UR10, 0x6, URZ ;  /* 0x000000060a0a7899 */ /* 0x000fe400080006ff */
[----:B------:R-:W-:Y:S10]  /*4720*/  @!P2 BRA `(.L_x_74) ;  /* 0x00000000002ca947 */ /* 0x000ff40003800000 */
[----:B------:R-:W-:Y:S01]  /*4730*/  UPLOP3.LUT UP4, UPT, UPT, UPT, UP3, 0x80, 0x8 ;  /* 0x000000000008789c */ /* 0x000fe20003f8f030 */
[----:B------:R-:W-:Y:S05]  /*4740*/  HFMA2 R63, -RZ, RZ, 0, 5.9604644775390625e-08 ;  /* 0x00000001ff3f7431 */ /* 0x000fea00000001ff */
[----:B------:R-:W-:Y:S11]  /*4750*/  PLOP3.LUT P2, PT, PT, PT, UP4, 0x80, 0x8 ;  /* 0x000000000008781c */ /* 0x000ff60003f4f048 */
[----:B------:R-:W-:Y:S02]  /*4760*/  @!UPT UIADD3 URZ, UPT, UPT, URZ, URZ, URZ ;  /* 0x000000fffffff290 */ /* 0x000fe4000fffe0ff */
[----:B------:R-:W1:Y:S01]  /*4770*/  @P2 LDC.64 R10, c[0x0][0x888] ;  /* 0x00022200ff0a2b82 */ /* 0x000e620000000a00 */
[----:B--2---:R-:W-:Y:S04]  /*4780*/  @P2 IMAD R0, R19, R16, RZ ;  /* 0x0000001013002224 */ /* 0x004fe800078e02ff */
[----:B-1----:R-:W-:Y:S01]  /*4790*/  @P2 IMAD.WIDE R10, R0, 0x4, R10 ;  /* 0x00000004000a2825 */ /* 0x002fe200078e020a */
[----:B------:R-:W-:Y:S04]  /*47a0*/  MOV R0, 0x1 ;  /* 0x0000000100007802 */ /* 0x000fe80000000f00 */
[----:B------:R1:W5:Y:S01]  /*47b0*/  @P2 LDG.E R35, desc[UR50][R10.64] ;  /* 0x000000320a232981 */ /* 0x000362000c1e1900 */
[----:B------:R-:W-:Y:S01]  /*47c0*/  @!P2 PRMT R63, R0, 0x7610, R63 ;  /* 0x00007610003fa816 */ /* 0x000fe2000000003f */
[----:B-1----:R-:W3:Y:S06]  /*47d0*/  @!P2 LDC R35, c[0x0][0x880] ;  /* 0x00022000ff23ab82 */ /* 0x002eec0000000800 */
.L_x_74:
[----:B---3-5:R-:W-:Y:S01]  /*47e0*/  @!P0 FSETP.EQ.AND P4, PT, R35, RZ, PT ;  /* 0x000000ff2300820b */ /* 0x028fe20003f82000 */
[----:B------:R-:W-:Y:S01]  /*47f0*/  @!UPT UIADD3 URZ, UPT, UPT, URZ, URZ, URZ ;  /* 0x000000fffffff290 */ /* 0x000fe2000fffe0ff */
[----:B------:R-:W-:Y:S11]  /*4800*/  @!P0 BRA `(.L_x_75) ;  /* 0x0000000000148947 */ /* 0x000ff60003800000 */
[----:B------:R-:W-:Y:S02]  /*4810*/  LOP3.LUT P0, RZ, R63, 0xff, RZ, 0xc0, !PT ;  /* 0x000000ff3fff7812 */ /* 0x000fe4000780c0ff */
[----:B------:R-:W-:Y:S04]  /*4820*/  PLOP3.LUT P4, PT, PT, PT, UP4, 0x80, 0x8 ;  /* 0x000000000008781c */ /* 0x000fe80003f8f048 */
[----:B------:R-:W-:Y:S07]  /*4830*/  PLOP3.LUT P4, PT, P4, PT, PT, 0x8, 0x80 ;  /* 0x000000000080781c */ /* 0x000fee000278e170 */
[----:B------:R-:W-:Y:S11]  /*4840*/  @P0 FSETP.EQ.AND P4, PT, R35, RZ, PT ;  /* 0x000000ff2300020b */ /* 0x000ff60003f82000 */
[----:B------:R-:W-:Y:S02]  /*4850*/  @!UPT UIADD3 URZ, UPT, UPT, URZ, URZ, URZ ;  /* 0x000000fffffff290 */ /* 0x000fe4000fffe0ff */
.L_x_75:
[----:B--2---:R-:W-:Y:S01]  /*4860*/  SHF.L.U32 R0, R40, 0x1f, RZ ;  /* 0x0000001f28007819 */ /* 0x004fe200000006ff */
[----:B------:R-:W-:Y:S01]  /*4870*/  ULEA UR17, UR18, UR7, 0x3 ;  /* 0x0000000712117291 */ /* 0x000fe2000f8e18ff */
[----:B------:R-:W-:Y:S01]  /*4880*/  ISETP.NE.AND P0, PT, R24, 0x1, PT ;  /* 0x000000011800780c */ /* 0x000fe20003f05270 */
[----:B------:R-:W-:Y:S04]  /*4890*/  IMAD.SHL.U32 R10, R45, 0x40, RZ ;  /* 0x000000402d0a7824 */ /* 0x000fe800078e00ff */
[C---:B------:R-:W-:Y:S01]  /*48a0*/  IMAD.HI.U32 R11, R10.reuse, R25, RZ ;  /* 0x000000190a0b7227 */ /* 0x040fe200078e00ff */
[C---:B------:R-:W-:Y:S02]  /*48b0*/  R2UR UR11, R10.reuse ;  /* 0x000000000a0b72ca */ /* 0x040fe400000e0000 */
[----:B------:R-:W1:Y:S02]  /*48c0*/  SYNCS.PHASECHK.TRANS64.TRYWAIT P2, [UR17+0xe8], R0 ;  /* 0x0000e800ff0075a7 */ /* 0x000e640008041111 */
[----:B------:R-:W-:Y:S04]  /*48d0*/  SHF.R.U32.HI R11, RZ, R32, R11 ;  /* 0x00000020ff0b7219 */ /* 0x000fe8000001160b */
[----:B------:R-:W-:Y:S02]  /*48e0*/  SEL R11, R10, R11, !P0 ;  /* 0x0000000b0a0b7207 */ /* 0x000fe40004000000 */
[----:B------:R-:W-:Y:S02]  /*48f0*/  ELECT P0, URZ, PT ;  /* 0x0000000000ff782f */ /* 0x000fe40003800000 */
[C---:B------:R-:W-:Y:S01]  /*4900*/  R2UR UR8, R11.reuse ;  /* 0x000000000b0872ca */ /* 0x040fe200000e0000 */
[C---:B------:R-:W-:Y:S01]  /*4910*/  IMAD.HI.U32 R12, R11.reuse, R22, RZ ;  /* 0x000000160b0c7227 */ /* 0x040fe200078e00ff */
[----:B------:R-:W-:Y:S02]  /*4920*/  PLOP3.LUT P4, PT, P4, P0, PT, 0xf2, 0x2f ;  /* 0x00000000002f781c */ /* 0x000fe40002781e72 */
[----:B------:R-:W-:Y:S01]  /*4930*/  R2UR UR12, R11 ;  /* 0x000000000b0c72ca */ /* 0x000fe200000e0000 */
[----:B------:R-:W-:Y:S01]  /*4940*/  IMAD.MOV R9, RZ, RZ, -R11 ;  /* 0x000000ffff097224 */ /* 0x000fe200078e0a0b */
[----:B------:R-:W-:Y:S04]  /*4950*/  SHF.R.U32.HI R3, RZ, R23, R12 ;  /* 0x00000017ff037219 */ /* 0x000fe8000001160c */
[----:B------:R-:W-:Y:S02]  /*4960*/  R2UR UR13, R3 ;  /* 0x00000000030d72ca */ /* 0x000fe400000e0000 */
[----:B------:R-:W-:Y:S03]  /*4970*/  R2UR UR9, R9 ;  /* 0x00000000090972ca */ /* 0x000fe600000e0000 */
[----:B------:R-:W-:Y:S05]  /*4980*/  @!P4 IADD3 R18, P0, PT, R38, 0x580, RZ ;  /* 0x000005802612c810 */ /* 0x000fea0007f1e0ff */
[----:B------:R-:W-:Y:S03]  /*4990*/  @!P4 IMAD.X R12, RZ, RZ, R39, P0 ;  /* 0x000000ffff0cc224 */ /* 0x000fe600000e0627 */
[----:B------:R-:W-:Y:S02]  /*49a0*/  USEL UR13, UR8, UR13, !UP2 ;  /* 0x0000000d080d7287 */ /* 0x000fe4000d000000 */
[----:B------:R-:W-:Y:S04]  /*49b0*/  UIMAD UR11, UR5, UR9, UR11 ;  /* 0x00000009050b72a4 */ /* 0x000fe8000f8e020b */
[----:B------:R-:W-:Y:S05]  /*49c0*/  IMAD R3, RZ, RZ, -UR13 ;  /* 0x8000000dff037e24 */ /* 0x000fea000f8e02ff */
[----:B------:R-:W-:Y:S11]  /*49d0*/  R2UR UR8, R3 ;  /* 0x00000000030872ca */ /* 0x000ff600000e0000 */
[----:B------:R-:W-:Y:S02]  /*49e0*/  @!UPT UIADD3 URZ, UPT, UPT, URZ, URZ, URZ ;  /* 0x000000fffffff290 */ /* 0x000fe4000fffe0ff */
[----:B------:R-:W-:Y:S01]  /*49f0*/  UIMAD UR12, UR4, UR8, UR12 ;  /* 0x00000008040c72a4 */ /* 0x000fe2000f8e020c */
[----:B-1----:R-:W-:Y:S11]  /*4a00*/  @!P2 BRA `(.L_x_76) ;  /* 0x000000340038a947 */ /* 0x002ff60003800000 */
.L_x_162:
[----:B------:R-:W2:Y:S01]  /*4a10*/  LDC.64 R14, c[0x0][0xb10] ;  /* 0x0002c400ff0e7b82 */ /* 0x000ea20000000a00 */
[----:B------:R-:W-:Y:S01]  /*4a20*/  @!P4 R2UR UR14, R18 ;  /* 0x00000000120ec2ca */ /* 0x000fe200000e0000 */
[----:B------:R-:W-:Y:S01]  /*4a30*/  VOTEU.ALL UP1, P4 ;  /* 0x0000000000ff7886 */ /* 0x000fe20002020000 */
[----:B------:R-:W-:Y:S01]  /*4a40*/  @!P4 R2UR UR8, R12 ;  /* 0x000000000c08c2ca */ /* 0x000fe200000e0000 */
[----:B------:R-:W-:Y:S01]  /*4a50*/  UIADD3 UR9, UPT, UPT, UR17, 0xd0, URZ ;  /* 0x000000d011097890 */ /* 0x000fe2000fffe0ff */
[----:B------:R-:W-:Y:S03]  /*4a60*/  @!P4 IMAD.MOV.U32 R18, RZ, RZ, 0x1000 ;  /* 0x00001000ff12c424 */ /* 0x000fe600078e00ff */
[----:B------:R-:W3:Y:S01]  /*4a70*/  LDC.64 R10, c[0x0][0xb18] ;  /* 0x0002c600ff0a7b82 */ /* 0x000ee20000000a00 */
[----:B------:R-:W-:Y:S01]  /*4a80*/  @!UP1 UPRMT UR20, URZ, 0x40, URZ ;  /* 0x00000040ff149896 */ /* 0x000fe200080000ff */
[----:B------:R-:W-:Y:S01]  /*4a90*/  @P3 SHF.R.U32.HI R19, RZ, 0x10, R29 ;  /* 0x00000010ff133819 */ /* 0x000fe2000001161d */
[----:B------:R-:W-:Y:S01]  /*4aa0*/  VOTEU.ALL UP0, P4 ;  /* 0x0000000000ff7886 */ /* 0x000fe20002000000 */
[----:B------:R-:W-:Y:S04]  /*4ab0*/  UIADD3 UR16, UPT, UPT, UR18, 0x1, URZ ;  /* 0x0000000112107890 */ /* 0x000fe8000fffe0ff */
[----:B-1----:R-:W1:Y:S01]  /*4ac0*/  @!P1 LDC R0, c[0x0][0xb20] ;  /* 0x0002c800ff009b82 */ /* 0x002e620000000800 */
[----:B------:R-:W-:Y:S01]  /*4ad0*/  @!UP1 UPRMT UR20, UR20, 0x5410, URZ ;  /* 0x0000541014149896 */ /* 0x000fe200080000ff */
[----:B------:R-:W-:Y:S01]  /*4ae0*/  IMAD.U32 R42, RZ, RZ, UR14 ;  /* 0x0000000eff2a7e24 */ /* 0x000fe2000f8e00ff */
[----:B------:R-:W-:Y:S05]  /*4af0*/  UISETP.NE.AND UP5, UPT, UR16, 0x3, UPT ;  /* 0x000000031000788c */ /* 0x000fea000bfa5270 */
[----:B------:R-:W4:Y:S01]  /*4b00*/  @!P1 LDC R3, c[0x0][0xb0c] ;  /* 0x0002c300ff039b82 */ /* 0x000f220000000800 */
[----:B------:R-:W-:Y:S01]  /*4b10*/  IMAD.U32 R43, RZ, RZ, UR8 ;  /* 0x00000008ff2b7e24 */ /* 0x000fe2000f8e00ff */
[----:B------:R-:W-:Y:S01]  /*4b20*/  @!UP1 ULEA UR8, UR18, UR7, 0xc ;  /* 0x0000000712089291 */ /* 0x000fe2000f8e60ff */
[----:B------:R-:W-:Y:S01]  /*4b30*/  @!P4 R2UR UR22, R42 ;  /* 0x000000002a16c2ca */ /* 0x000fe200000e0000 */
[----:B------:R-:W-:Y:S02]  /*4b40*/  UPRMT UR19, UR45, 0x654, UR9 ;  /* 0x000006542d137896 */ /* 0x000fe40008000009 */
[----:B------:R-:W-:Y:S01]  /*4b50*/  @!P4 R2UR UR23, R43 ;  /* 0x000000002b17c2ca */ /* 0x000fe200000e0000 */
[----:B------:R-:W-:Y:S02]  /*4b60*/  @!UP1 UIADD3 UR8, UPT, UPT, UR8, 0x200, URZ ;  /* 0x0000020008089890 */ /* 0x000fe4000fffe0ff */
[----:B------:R-:W-:Y:S02]  /*4b70*/  USEL UR18, URZ, 0x1, UP5 ;  /* 0x00000001ff127887 */ /* 0x000fe4000a800000 */
[----:B------:R-:W-:Y:S04]  /*4b80*/  USEL UR16, UR16, URZ, UP5 ;  /* 0x000000ff10107287 */ /* 0x000fe8000a800000 */
[----:B------:R-:W-:Y:S01]  /*4b90*/  ULEA UR14, UR16, UR7, 0x3 ;  /* 0x00000007100e7291 */ /* 0x000fe2000f8e18ff */
[----:B------:R-:W-:Y:S03]  /*4ba0*/  LOP3.LUT R40, R40, UR18, RZ, 0x3c, !PT ;  /* 0x0000001228287c12 */ /* 0x000fe6000f8e3cff */
[----:B------:R1:W-:Y:S01]  /*4bb0*/  @!UP0 UTMALDG.4D.IM2COL [UR8], [UR22], UR20 ;  /* 0x00000008160083b4 */ /* 0x0003e20008058014 */
[----:B------:R1:W-:Y:S01]  /*4bc0*/  @!P4 SYNCS.ARRIVE.TRANS64.RED.A0TR RZ, [UR17+0xd0], R18 ;  /* 0x0000d012ffffc9a7 */ /* 0x0003e20008300411 */
[----:B------:R-:W-:Y:S02]  /*4bd0*/  SHF.L.U32 R12, R40, 0x1f, RZ ;  /* 0x0000001f280c7819 */ /* 0x000fe400000006ff */
[----:B----4-:R-:W-:Y:S01]  /*4be0*/  @!P1 ISETP.NE.AND P2, PT, R3, 0x1, PT ;  /* 0x000000010300980c */ /* 0x010fe20003f45270 */
[C---:B--2---:R-:W-:Y:S01]  /*4bf0*/  @!P1 IMAD.HI.U32 R14, R13.reuse, R14, RZ ;  /* 0x0000000e0d0e9227 */ /* 0x044fe200078e00ff */
[----:B---3--:R-:W-:Y:S03]  /*4c00*/  @!P1 ISETP.NE.AND P0, PT, R10, 0x1, PT ;  /* 0x000000010a00980c */ /* 0x008fe60003f05270 */
[C---:B------:R-:W-:Y:S01]  /*4c10*/  @!P1 IMAD.HI.U32 R11, R8.reuse, R11, RZ ;  /* 0x0000000b080b9227 */ /* 0x040fe200078e00ff */
[----:B------:R-:W-:Y:S04]  /*4c20*/  @!P1 SHF.R.U32.HI R14, RZ, R15, R14 ;  /* 0x0000000fff0e9219 */ /* 0x000fe8000001160e */
[----:B-1----:R-:W-:Y:S01]  /*4c30*/  @!P1 SHF.R.U32.HI R9, RZ, R0, R11 ;  /* 0x00000000ff099219 */ /* 0x002fe2000001160b */
[----:B------:R-:W-:Y:S01]  /*4c40*/  SYNCS.ARRIVE.TRANS64.RED.A1T0 RZ, [UR19], RZ ;  /* 0x000000ffffff79a7 */ /* 0x000fe20008100413 */
[----:B------:R-:W-:Y:S02]  /*4c50*/  @!P1 SEL R14, R13, R14, !P2 ;  /* 0x0000000e0d0e9207 */ /* 0x000fe40005000000 */
[----:B------:R-:W-:Y:S01]  /*4c60*/  @!P1 SEL R9, R8, R9, !P0 ;  /* 0x0000000908099207 */ /* 0x000fe20004000000 */
[----:B------:R-:W1:Y:S04]  /*4c70*/  SYNCS.PHASECHK.TRANS64.TRYWAIT P5, [UR14+0xe8], R12 ;  /* 0x0000e80cff0075a7 */ /* 0x000e6800080a110e */
[----:B------:R-:W-:Y:S02]  /*4c80*/  @!P1 IMAD.IADD R0, R9, 0x1, -R14 ;  /* 0x0000000109009824 */ /* 0x000fe400078e0a0e */
[----:B------:R-:W-:Y:S02]  /*4c90*/  @!P1 IMAD.IADD R9, R14, 0x1, -R9 ;  /* 0x000000010e099824 */ /* 0x000fe400078e0a09 */
[----:B------:R-:W-:Y:S02]  /*4ca0*/  @!P1 IMAD R13, R0, R3, R13 ;  /* 0x00000003000d9224 */ /* 0x000fe400078e020d */
[----:B------:R-:W-:Y:S01]  /*4cb0*/  @!P1 IMAD R8, R9, R10, R8 ;  /* 0x0000000a09089224 */ /* 0x000fe200078e0208 */
[----:B-1----:R-:W-:Y:S06]  /*4cc0*/  @!P5 BRA `(.L_x_77) ;  /* 0x0000003000a0d947 */ /* 0x002fec0003800000 */
.L_x_164:
[----:B-1----:R-:W-:Y:S01]  /*4cd0*/  @!P4 IADD3 R3, P0, PT, R38, 0x580, RZ ;  /* 0x000005802603c810 */ /* 0x002fe20007f1e0ff */
[----:B------:R-:W-:Y:S01]  /*4ce0*/  VOTEU.ALL UP1, P4 ;  /* 0x0000000000ff7886 */ /* 0x000fe20002020000 */
[----:B------:R-:W-:Y:S01]  /*4cf0*/  UIADD3 UR17, UPT, UPT, UR16, 0x1, URZ ;  /* 0x0000000110117890 */ /* 0x000fe2000fffe0ff */
[----:B------:R-:W-:Y:S01]  /*4d00*/  LOP3.LUT R36, R36, 0x1, RZ, 0x3c, !PT ;  /* 0x0000000124247812 */ /* 0x000fe200078e3cff */
[----:B------:R-:W-:Y:S01]  /*4d10*/  VOTEU.ALL UP0, P4 ;  /* 0x0000000000ff7886 */ /* 0x000fe20002000000 */
[----:B------:R-:W-:Y:S01]  /*4d20*/  @!P4 IMAD.X R0, RZ, RZ, R39, P0 ;  /* 0x000000ffff00c224 */ /* 0x000fe200000e0627 */
[----:B------:R-:W-:Y:S01]  /*4d30*/  @!P4 R2UR UR9, R3 ;  /* 0x000000000309c2ca */ /* 0x000fe200000e0000 */
[----:B------:R-:W-:Y:S01]  /*4d40*/  @!UP1 UIADD3 UR10, UPT, UPT, UR10, 0x20, URZ ;  /* 0x000000200a0a9890 */ /* 0x000fe2000fffe0ff */
[----:B------:R-:W-:Y:S01]  /*4d50*/  IMAD.IADD R18, R8, 0x1, R62 ;  /* 0x0000000108127824 */ /* 0x000fe200078e023e */
[----:B------:R-:W-:Y:S01]  /*4d60*/  UISETP.NE.AND UP5, UPT, UR17, 0x3, UPT ;  /* 0x000000031100788c */ /* 0x000fe2000bfa5270 */
[----:B------:R-:W-:Y:S01]  /*4d70*/  @!P4 R2UR UR8, R0 ;  /* 0x000000000008c2ca */ /* 0x000fe200000e0000 */
[----:B------:R-:W-:Y:S04]  /*4d80*/  IMAD.IADD R45, R13, 0x1, R64 ;  /* 0x000000010d2d7824 */ /* 0x000fe800078e0240 */
[----:B------:R-:W-:Y:S04]  /*4d90*/  PLOP3.LUT P0, PT, PT, PT, UP5, 0x80, 0x8 ;  /* 0x000000000008781c */ /* 0x000fe80003f0f058 */
[----:B------:R-:W-:Y:S01]  /*4da0*/  IMAD.U32 R10, RZ, RZ, UR9 ;  /* 0x00000009ff0a7e24 */ /* 0x000fe2000f8e00ff */
[----:B------:R-:W-:Y:S01]  /*4db0*/  UIADD3 UR9, UPT, UPT, UR14, 0xd0, URZ ;  /* 0x000000d00e097890 */ /* 0x000fe2000fffe0ff */
[----:B------:R-:W-:Y:S02]  /*4dc0*/  SEL R3, RZ, 0x1, P0 ;  /* 0x00000001ff037807 */ /* 0x000fe40000000000 */
[----:B------:R-:W-:Y:S01]  /*4dd0*/  IMAD.U32 R11, RZ, RZ, UR8 ;  /* 0x00000008ff0b7e24 */ /* 0x000fe2000f8e00ff */
[----:B------:R-:W-:Y:S01]  /*4de0*/  @!UP1 ULEA UR8, UR16, UR7, 0xc ;  /* 0x0000000710089291 */ /* 0x000fe2000f8e60ff */
[----:B------:R-:W-:Y:S01]  /*4df0*/  @!P4 R2UR UR20, R10 ;  /* 0x000000000a14c2ca */ /* 0x000fe200000e0000 */
[----:B------:R-:W-:Y:S01]  /*4e00*/  @!UP1 UPRMT UR16, URZ, 0x40, URZ ;  /* 0x00000040ff109896 */ /* 0x000fe200080000ff */
[----:B------:R-:W-:Y:S01]  /*4e10*/  LOP3.LUT R40, R40, R3, RZ, 0x3c, !PT ;  /* 0x0000000328287212 */ /* 0x000fe200078e3cff */
[----:B------:R-:W-:Y:S01]  /*4e20*/  @!UP1 UIADD3 UR8, UPT, UPT, UR8, 0x200, URZ ;  /* 0x0000020008089890 */ /* 0x000fe2000fffe0ff */
[----:B------:R-:W-:Y:S01]  /*4e30*/  @!P4 R2UR UR21, R11 ;  /* 0x000000000b15c2ca */ /* 0x000fe200000e0000 */
[----:B------:R-:W-:Y:S02]  /*4e40*/  @!UP1 UPRMT UR19, UR16, 0x5410, URZ ;  /* 0x0000541010139896 */ /* 0x000fe400080000ff */
[----:B------:R-:W-:Y:S10]  /*4e50*/  UPRMT UR18, UR45, 0x654, UR9 ;  /* 0x000006542d127896 */ /* 0x000ff40008000009 */
[----:B------:R2:W-:Y:S01]  /*4e60*/  @!UP0 UTMALDG.4D.IM2COL [UR8], [UR20], UR19 ;  /* 0x00000008140083b4 */ /* 0x0005e20008058013 */
[----:B------:R2:W-:Y:S01]  /*4e70*/  @!P4 SYNCS.ARRIVE.TRANS64.RED.A0TR RZ, [UR14+0xd0], R33 ;  /* 0x0000d021ffffc9a7 */ /* 0x0005e2000830040e */
[----:B------:R-:W-:Y:S01]  /*4e80*/  UPLOP3.LUT UP0, UPT, UPT, UPT, UPT, 0x80, 0x8 ;  /* 0x000000000008789c */ /* 0x000fe20003f0f070 */
[----:B------:R-:W-:Y:S01]  /*4e90*/  SYNCS.ARRIVE.TRANS64.RED.A1T0 RZ, [UR18], RZ ;  /* 0x000000ffffff79a7 */ /* 0x000fe20008100412 */
[----:B------:R-:W-:Y:S01]  /*4ea0*/  USEL UR18, UR17, URZ, UP5 ;  /* 0x000000ff11127287 */ /* 0x000fe2000a800000 */
[----:B------:R-:W-:Y:S11]  /*4eb0*/  @P3 BRA `(.L_x_78) ;  /* 0xfffffff400043947 */ /* 0x000ff6000383ffff */
[----:B------:R-:W-:Y:S01]  /*4ec0*/  UIADD3 UR7, UPT, UPT, UR7, 0xe8, URZ ;  /* 0x000000e807077890 */ /* 0x000fe2000fffe0ff */
[----:B------:R-:W-:-:S03]  /*4ed0*/  SHF.L.U32 R3, R40, 0x1f, RZ ;  /* 0x0000001f28037819 */ /* 0x000fc600000006ff */
[----:B------:R-:W-:-:S09]  /*4ee0*/  ULEA UR4, UR18, UR7, 0x3 ;  /* 0x0000000712047291 */ /* 0x000fd2000f8e18ff */
[----:B------:R-:W1:Y:S02]  /*4ef0*/  SYNCS.PHASECHK.TRANS64.TRYWAIT P0, [UR4], R3 ;  /* 0x00000003ff0075a7 */ /* 0x000e640008001104 */
[----:B-1----:R-:W-:Y:S05]  /*4f00*/  @!P0 BRA `(.L_x_79) ;  /* 0x0000003000288947 */ /* 0x002fea0003800000 */
.L_x_166:
[----:B------:R-:W-:-:S04]  /*4f10*/  UIADD3 UR4, UPT, UPT, UR18, 0x1, URZ ;  /* 0x0000000112047890 */ /* 0x000fc8000fffe0ff */
[----:B------:R-:W-:-:S04]  /*4f20*/  UISETP.NE.AND UP0, UPT, UR4, 0x3, UPT ;  /* 0x000000030400788c */ /* 0x000fc8000bf05270 */
[----:B------:R-:W-:Y:S02]  /*4f30*/  USEL UR4, UR4, URZ, UP0 ;  /* 0x000000ff04047287 */ /* 0x000fe40008000000 */
[----:B------:R-:W-:-:S04]  /*4f40*/  PLOP3.LUT P0, PT, PT, PT, UP0, 0x80, 0x8 ;  /* 0x000000000008781c */ /* 0x000fc80003f0f008 */
[----:B-1----:R-:W-:Y:S01]  /*4f50*/  SEL R3, RZ, 0x1, P0 ;  /* 0x00000001ff037807 */ /* 0x002fe20000000000 */
[----:B------:R-:W-:-:S03]  /*4f60*/  IMAD.U32 R0, RZ, RZ, UR4 ;  /* 0x00000004ff007e24 */ /* 0x000fc6000f8e00ff */
[----:B------:R-:W-:Y:S02]  /*4f70*/  LOP3.LUT R40, R40, R3, RZ, 0x3c, !PT ;  /* 0x0000000328287212 */ /* 0x000fe400078e3cff */
[C---:B------:R-:W-:Y:S01]  /*4f80*/  LEA R2, R0.reuse, UR7, 0x3 ;  /* 0x0000000700027c11 */ /* 0x040fe2000f8e18ff */
[----:B------:R-:W-:Y:S01]  /*4f90*/  VIADD R0, R0, 0x1 ;  /* 0x0000000100007836 */ /* 0x000fe20000000000 */
[----:B------:R-:W-:-:S04]  /*4fa0*/  SHF.L.U32 R3, R40, 0x1f, RZ ;  /* 0x0000001f28037819 */ /* 0x000fc800000006ff */
[----:B------:R-:W1:Y:S01]  /*4fb0*/  SYNCS.PHASECHK.TRANS64.TRYWAIT P1, [R2+URZ], R3 ;  /* 0x00000003020075a7 */ /* 0x000e6200080211ff */
[----:B------:R-:W-:-:S04]  /*4fc0*/  ISETP.NE.AND P0, PT, R0, 0x3, PT ;  /* 0x000000030000780c */ /* 0x000fc80003f05270 */
[----:B------:R-:W-:Y:S02]  /*4fd0*/  SEL R5, RZ, 0x1, P0 ;  /* 0x00000001ff057807 */ /* 0x000fe40000000000 */
[----:B------:R-:W-:Y:S02]  /*4fe0*/  SEL R0, R0, RZ, P0 ;  /* 0x000000ff00007207 */ /* 0x000fe40000000000 */
[----:B------:R-:W-:Y:S01]  /*4ff0*/  LOP3.LUT R5, R40, R5, RZ, 0x3c, !PT ;  /* 0x0000000528057212 */ /* 0x000fe200078e3cff */
[----:B-1----:R-:W-:Y:S06]  /*5000*/  @!P1 BRA `(.L_x_80) ;  /* 0x0000003000009947 */ /* 0x002fec0003800000 */
.L_x_167:
[----:B------:R-:W-:Y:S02]  /*5010*/  LEA R0, R0, UR7, 0x3 ;  /* 0x0000000700007c11 */ /* 0x000fe4000f8e18ff */
[----:B------:R-:W-:-:S07]  /*5020*/  SHF.L.U32 R5, R5, 0x1f, RZ ;  /* 0x0000001f05057819 */ /* 0x000fce00000006ff */
.L_x_81:
[----:B---3--:R3:W4:Y:S02]  /*5030*/  SYNCS.PHASECHK.TRANS64.TRYWAIT P0, [R0+URZ], R5 ;  /* 0x00000005000075a7 */ /* 0x00872400080011ff */
[----:B----4-:R-:W-:Y:S05]  /*5040*/  @!P0 NANOSLEEP.SYNCS 0x989680 ;  /* 0x009896800000895d */ /* 0x010fea0003900000 */
[----:B------:R-:W4:Y:S02]  /*5050*/  @!P0 SYNCS.PHASECHK.TRANS64 P0, [R0+URZ], R5 ;  /* 0x00000005000085a7 */ /* 0x000f2400080010ff */
[----:B--2-4-:R-:W-:Y:S05]  /*5060*/  @P0 EXIT ;  /* 0x000000000000094d */ /* 0x014fea0003800000 */
[----:B------:R-:W-:Y:S05]  /*5070*/  BRA `(.L_x_81) ;  /* 0xfffffffc00ec7947 */ /* 0x000fea000383ffff */
.L_x_69:
[----:B------:R-:W-:-:S06]  /*5080*/  UISETP.GE.AND UP0, UPT, UR6, 0x4, UPT ;  /* 0x000000040600788c */ /* 0x000fcc000bf06270 */
[----:B------:R-:W-:-:S13]  /*5090*/  PLOP3.LUT P0, PT, PT, PT, UP0, 0x80, 0x8 ;  /* 0x000000000008781c */ /* 0x000fda0003f0f008 */
[----:B------:R-:W-:Y:S05]  /*50a0*/  @!P0 EXIT ;  /* 0x000000000000894d */ /* 0x000fea0003800000 */
[----:B------:R-:W-:Y:S01]  /*50b0*/  BAR.SYNC.DEFER_BLOCKING 0x6, 0xa0 ;  /* 0x0182800000007b1d */ /* 0x000fe20000010000 */
[C---:B------:R-:W-:Y:S01]  /*50c0*/  IMAD.SHL.U32 R4, R76.reuse, 0x20, RZ ;  /* 0x000000204c047824 */ /* 0x040fe200078e00ff */
[----:B------:R-:W-:Y:S01]  /*50d0*/  SHF.R.U32.HI R5, RZ, 0x1, R76 ;  /* 0x00000001ff057819 */ /* 0x000fe2000001164c */
[C---:B------:R-:W-:Y:S01]  /*50e0*/  IMAD.SHL.U32 R75, R76.reuse, 0x10, RZ ;  /* 0x000000104c4b7824 */ /* 0x040fe200078e00ff */
[C---:B------:R-:W-:Y:S01]  /*50f0*/  LOP3.LUT P0, RZ, R76.reuse, 0x4, RZ, 0xc0, !PT ;  /* 0x000000044cff7812 */ /* 0x040fe2000780c0ff */
[----:B------:R-:W-:Y:S01]  /*5100*/  IMAD.U32 R32, R76, 0x10000, RZ ;  /* 0x000100004c207824 */ /* 0x000fe200078e00ff */
[----:B------:R-:W-:Y:S02]  /*5110*/  UMOV UR52, 0x400 ;  /* 0x0000040000347882 */ /* 0x000fe40000000000 */
[----:B------:R-:W1:Y:S01]  /*5120*/  LDC R67, c[0x0][0x370] ;  /* 0x0000dc00ff437b82 */ /* 0x000e620000000800 */
[----:B------:R-:W-:Y:S01]  /*5130*/  ULEA UR52, UR45, UR52, 0x18 ;  /* 0x000000342d347291 */ /* 0x000fe2000f8ec0ff */
[----:B------:R-:W-:Y:S01]  /*5140*/  LOP3.LUT R0, R4, 0xc0, RZ, 0xc0, !PT ;  /* 0x000000c004007812 */ /* 0x000fe200078ec0ff */
[----:B------:R-:W-:Y:S01]  /*5150*/  IMAD.MOV.U32 R80, RZ, RZ, 0x10 ;  /* 0x00000010ff507424 */ /* 0x000fe200078e00ff */
[----:B------:R-:W-:Y:S01]  /*5160*/  LOP3.LUT R75, R75, 0x600, RZ, 0xc0, !PT ;  /* 0x000006004b4b7812 */ /* 0x000fe200078ec0ff */
[----:B------:R-:W-:Y:S01]  /*5170*/  IMAD.MOV.U32 R74, RZ, RZ, 0x1 ;  /* 0x00000001ff4a7424 */ /* 0x000fe200078e00ff */
[----:B------:R-:W-:Y:S01]  /*5180*/  LOP3.LUT R5, R0, 0x8, R5, 0xf8, !PT ;  /* 0x0000000800057812 */ /* 0x000fe200078ef805 */
[C---:B------:R-:W-:Y:S01]  /*5190*/  IMAD.SHL.U32 R0, R76.reuse, 0x4, RZ ;  /* 0x000000044c007824 */ /* 0x040fe200078e00ff */
[----:B------:R-:W2:Y:S01]  /*51a0*/  LDC R28, c[0x0][0xb0c] ;  /* 0x0002c300ff1c7b82 */ /* 0x000ea20000000800 */
[----:B------:R-:W-:Y:S01]  /*51b0*/  LOP3.LUT R75, R75, 0x20, R4, 0xf8, !PT ;  /* 0x000000204b4b7812 */ /* 0x000fe200078ef804 */
[----:B------:R-:W-:Y:S01]  /*51c0*/  IMAD.MOV.U32 R30, RZ, RZ, RZ ;  /* 0x000000ffff1e7224 */ /* 0x000fe200078e00ff */
[----:B------:R-:W-:-:S02]  /*51d0*/  LOP3.LUT R76, R76, 0x60, RZ, 0xc0, !PT ;  /* 0x000000604c4c7812 */ /* 0x000fc400078ec0ff */
[----:B------:R-:W-:Y:S02]  /*51e0*/  CS2R R72, SRZ ;  /* 0x0000000000487805 */ /* 0x000fe4000001ff00 */
[----:B------:R-:W-:Y:S01]  /*51f0*/  LOP3.LUT R0, R5, 0x18, R0, 0x78, !PT ;  /* 0x0000001805007812 */ /* 0x000fe200078e7800 */
[----:B------:R-:W4:Y:S01]  /*5200*/  LDCU.64 UR56, c[0x0][0x348] ;  /* 0x00006900ff3877ac */ /* 0x000f220008000a00 */
[----:B------:R-:W-:Y:S01]  /*5210*/  LOP3.LUT R75, R75, 0x100, R4, 0xf8, !PT ;  /* 0x000001004b4b7812 */ /* 0x000fe200078ef804 */
[----:B------:R-:W1:Y:S01]  /*5220*/  LDC R65, c[0x0][0xb20] ;  /* 0x0002c800ff417b82 */ /* 0x000e620000000800 */
[----:B------:R-:W3:Y:S01]  /*5230*/  LDS R2, [UR52+0x160] ;  /* 0x00016034ff027984 */ /* 0x000ee20008000800 */
[----:B------:R-:W-:Y:S01]  /*5240*/  LOP3.LUT R32, R32, 0x600000, RZ, 0xc0, !PT ;  /* 0x0060000020207812 */ /* 0x000fe200078ec0ff */
[----:B------:R-:W1:Y:S01]  /*5250*/  LDCU.64 UR36, c[0x0][0x888] ;  /* 0x00011100ff2477ac */ /* 0x000e620008000a00 */
[----:B------:R-:W-:Y:S02]  /*5260*/  LOP3.LUT R75, R75, R0, RZ, 0xfc, !PT ;  /* 0x000000004b4b7212 */ /* 0x000fe400078efcff */
[----:B------:R-:W-:Y:S01]  /*5270*/  SEL R80, R80, 0xfffffff0, !P0 ;  /* 0xfffffff050507807 */ /* 0x000fe20004000000 */
[----:B------:R-:W1:Y:S01]  /*5280*/  LDCU.64 UR46, c[0x0][0x8b0] ;  /* 0x00011600ff2e77ac */ /* 0x000e620008000a00 */
[----:B------:R-:W1:Y:S01]  /*5290*/  LDC R27, c[0x0][0xb30] ;  /* 0x0002cc00ff1b7b82 */ /* 0x000e620000000800 */
[----:B------:R-:W1:Y:S01]  /*52a0*/  LDCU.64 UR38, c[0x0][0x8a8] ;  /* 0x00011500ff2677ac */ /* 0x000e620008000a00 */
[----:B------:R-:W1:Y:S06]  /*52b0*/  LDCU.64 UR48, c[0x0][0xa90] ;  /* 0x00015200ff3077ac */ /* 0x000e6c0008000a00 */
[----:B------:R-:W1:Y:S01]  /*52c0*/  LDC.64 R56, c[0x0][0xb10] ;  /* 0x0002c400ff387b82 */ /* 0x000e620000000a00 */
[----:B------:R-:W-:Y:S01]  /*52d0*/  UMOV UR58, URZ ;  /* 0x000000ff003a7c82 */ /* 0x000fe20008000000 */
[----:B------:R-:W-:Y:S01]  /*52e0*/  UIADD3 UR55, UPT, UPT, UR52, 0x200, URZ ;  /* 0x0000020034377890 */ /* 0x000fe2000fffe0ff */
[----:B------:R-:W-:Y:S01]  /*52f0*/  UMOV UR54, URZ ;  /* 0x000000ff00367c82 */ /* 0x000fe20008000000 */
[----:B------:R-:W-:-:S04]  /*5300*/  UMOV UR53, URZ ;  /* 0x000000ff00357c82 */ /* 0x000fc80008000000 */
[----:B------:R-:W1:Y:S08]  /*5310*/  LDC.64 R24, c[0x0][0xb18] ;  /* 0x0002c600ff187b82 */ /* 0x000e700000000a00 */
[----:B------:R-:W1:Y:S08]  /*5320*/  LDC.64 R52, c[0x0][0x888] ;  /* 0x00022200ff347b82 */ /* 0x000e700000000a00 */
[----:B------:R-:W1:Y:S01]  /*5330*/  LDC.64 R22, c[0x0][0xb28] ;  /* 0x0002ca00ff167b82 */ /* 0x000e620000000a00 */
[C---:B---3--:R-:W-:Y:S01]  /*5340*/  VIADD R3, R2.reuse, 0x40 ;  /* 0x0000004002037836 */ /* 0x048fe20000000000 */
[----:B------:R-:W-:-:S04]  /*5350*/  LOP3.LUT R2, R2, 0xffff, RZ, 0xc0, !PT ;  /* 0x0000ffff02027812 */ /* 0x000fc800078ec0ff */
[----:B------:R-:W-:Y:S02]  /*5360*/  LOP3.LUT R3, R3, 0xffff, RZ, 0xc0, !PT ;  /* 0x0000ffff03037812 */ /* 0x000fe400078ec0ff */
[----:B------:R-:W3:Y:S03]  /*5370*/  LDC.64 R54, c[0x0][0x890] ;  /* 0x00022400ff367b82 */ /* 0x000ee60000000a00 */
[----:B------:R1:W-:Y:S05]  /*5380*/  STL.64 [R1], R2 ;  /* 0x0000000201007387 */ /* 0x0003ea0000100a00 */
[----:B------:R-:W1:Y:S08]  /*5390*/  LDC.64 R60, c[0x0][0xa80] ;  /* 0x0002a000ff3c7b82 */ /* 0x000e700000000a00 */
[----:B------:R-:W1:Y:S08]  /*53a0*/  LDC.64 R58, c[0x0][0xa88] ;  /* 0x0002a200ff3a7b82 */ /* 0x000e700000000a00 */
[----:B--2-4-:R-:W1:Y:S02]  /*53b0*/  LDC R66, c[0x0][0x374] ;  /* 0x0000dd00ff427b82 */ /* 0x014e640000000800 */
.L_x_112:
[----:B-1----:R-:W-:Y:S04]  /*53c0*/  SHF.L.U32 R3, R72, 0x1f, RZ ;  /* 0x0000001f48037819 */ /* 0x002fe800000006ff */
[----:B------:R-:W1:Y:S02]  /*53d0*/  SYNCS.PHASECHK.TRANS64.TRYWAIT P0, [UR52+0x110], R3 ;  /* 0x00011003ff0075a7 */ /* 0x000e640008001134 */
[----:B-1----:R-:W-:Y:S05]  /*53e0*/  @!P0 BRA `(.L_x_82) ;  /* 0x0000002c001c8947 */ /* 0x002fea0003800000 */
.L_x_169:
[----:B------:R-:W2:Y:S01]  /*53f0*/  LDC.64 R12, c[0x0][0xb10] ;  /* 0x0002c400ff0c7b82 */ /* 0x000ea20000000a00 */
[----:B------:R-:W4:Y:S01]  /*5400*/  LDS.128 R36, [UR52+0x150] ;  /* 0x00015034ff247984 */ /* 0x000f220008000c00 */
[----:B------:R-:W-:Y:S01]  /*5410*/  UIADD3 UR4, UPT, UPT, UR52, 0x118, URZ ;  /* 0x0000011834047890 */ /* 0x000fe2000fffe0ff */
[----:B-1----:R-:W-:Y:S01]  /*5420*/  IMAD R0, R30, 0x4, R1 ;  /* 0x000000041e007824 */ /* 0x002fe200078e0201 */
[----:B------:R-:W-:Y:S04]  /*5430*/  ISETP.NE.AND P1, PT, R27, 0x1, PT ;  /* 0x000000011b00780c */ /* 0x000fe80003f25270 */
[----:B------:R-:W1:Y:S01]  /*5440*/  LDC.64 R10, c[0x0][0xb18] ;  /* 0x0002c600ff0a7b82 */ /* 0x000e620000000a00 */
[----:B------:R-:W-:Y:S01]  /*5450*/  UPRMT UR4, URZ, 0x654, UR4 ;  /* 0x00000654ff047896 */ /* 0x000fe20008000004 */
[----:B------:R-:W-:Y:S01]  /*5460*/  ISETP.GE.AND P0, PT, R26, 0x1, PT ;  /* 0x000000011a00780c */ /* 0x000fe20003f06270 */
[----:B------:R-:W-:Y:S01]  /*5470*/  @!PT LDS RZ, [RZ] ;  /* 0x00000000fffff984 */ /* 0x000fe20000000800 */
[----:B------:R-:W-:Y:S01]  /*5480*/  @!PT LDS RZ, [RZ] ;  /* 0x00000000fffff984 */ /* 0x000fe20000000800 */
[----:B------:R-:W-:Y:S01]  /*5490*/  @!PT LDS RZ, [RZ] ;  /* 0x00000000fffff984 */ /* 0x000fe20000000800 */
[----:B------:R-:W-:Y:S01]  /*54a0*/  @!PT LDS RZ, [RZ] ;  /* 0x00000000fffff984 */ /* 0x000fe20000000800 */
[----:B------:R3:W-:Y:S06]  /*54b0*/  MEMBAR.ALL.CTA ;  /* 0x0000000000007992 */ /* 0x0007ec0000008000 */
[----:B---3--:R-:W3:Y:S01]  /*54c0*/  FENCE.VIEW.ASYNC.S ;  /* 0x00000000000073c6 */ /* 0x008ee20000000000 */
[----:B------:R-:W1:Y:S08]  /*54d0*/  @!P1 LDC R14, c[0x0][0xb20] ;  /* 0x0002c800ff0e9b82 */ /* 0x000e700000000800 */
[----:B------:R-:W1:Y:S01]  /*54e0*/  @!P1 LDC R9, c[0x0][0xb0c] ;  /* 0x0002c300ff099b82 */ /* 0x000e620000000800 */
[----:B---3--:R-:W-:Y:S01]  /*54f0*/  SYNCS.ARRIVE.TRANS64.RED.A1T0 RZ, [UR4], RZ ;  /* 0x000000ffffff79a7 */ /* 0x008fe20008100404 */
[----:B------:R3:W5:Y:S01]  /*5500*/  LDL R17, [R0] ;  /* 0x0000000000117983 */ /* 0x0007620000100800 */
[----:B----4-:R-:W-:Y:S04]  /*5510*/  LOP3.LUT P4, RZ, R38, 0x1, RZ, 0xc0, !PT ;  /* 0x0000000126ff7812 */ /* 0x010fe8000788c0ff */
[----:B------:R-:W-:Y:S09]  /*5520*/  P2R R81, PR, RZ, 0x10 ;  /* 0x00000010ff517803 */ /* 0x000ff20000000000 */
[----:B------:R-:W-:Y:S02]  /*5530*/  @P4 MOV R31, R36 ;  /* 0x00000024001f4202 */ /* 0x000fe40000000f00 */
[----:B------:R-:W-:Y:S01]  /*5540*/  @P4 LOP3.LUT R29, R37, 0xffff, RZ, 0xc0, !PT ;  /* 0x0000ffff251d4812 */ /* 0x000fe200078ec0ff */
[----:B--23--:R-:W-:Y:S06]  /*5550*/  @!P0 BRA `(.L_x_83) ;  /* 0x0000000000a48947 */ /* 0x00cfec0003800000 */
[----:B------:R-:W-:Y:S01]  /*5560*/  IMAD.HI.U32 R20, R66, R25, RZ ;  /* 0x0000001942147227 */ /* 0x000fe200078e00ff */
[----:B------:R-:W-:Y:S02]  /*5570*/  ISETP.NE.AND P0, PT, R24, 0x1, PT ;  /* 0x000000011800780c */ /* 0x000fe40003f05270 */
[----:B------:R-:W-:Y:S01]  /*5580*/  ISETP.NE.AND P2, PT, R26, 0x1, PT ;  /* 0x000000011a00780c */ /* 0x000fe20003f45270 */
[-C--:B------:R-:W-:Y:S01]  /*5590*/  IMAD.HI.U32 R16, R67, R56.reuse, RZ ;  /* 0x0000003843107227 */ /* 0x080fe200078e00ff */
[----:B------:R-:W-:Y:S02]  /*55a0*/  SHF.R.U32.HI R21, RZ, R65, R20 ;  /* 0x00000041ff157219 */ /* 0x000fe40000011614 */
[----:B------:R-:W-:Y:S01]  /*55b0*/  ISETP.NE.AND P3, PT, R28, 0x1, PT ;  /* 0x000000011c00780c */ /* 0x000fe20003f65270 */
[----:B------:R-:W-:Y:S01]  /*55c0*/  IMAD.HI.U32 R40, R29, R25, RZ ;  /* 0x000000191d287227 */ /* 0x000fe200078e00ff */
[----:B------:R-:W-:Y:S02]  /*55d0*/  SHF.R.U32.HI R16, RZ, R57, R16 ;  /* 0x00000039ff107219 */ /* 0x000fe40000011610 */
[----:B------:R-:W-:Y:S01]  /*55e0*/  SEL R3, R66, R21, !P0 ;  /* 0x0000001542037207 */ /* 0x000fe20004000000 */
[----:B------:R-:W-:Y:S01]  /*55f0*/  IMAD.HI.U32 R34, R31, R56, RZ ;  /* 0x000000381f227227 */ /* 0x000fe200078e00ff */
[----:B------:R-:W-:Y:S03]  /*5600*/  SEL R7, R67, R16, !P3 ;  /* 0x0000001043077207 */ /* 0x000fe60005800000 */
[-C--:B------:R-:W-:Y:S01]  /*5610*/  IMAD.HI.U32 R16, R3, R22.reuse, RZ ;  /* 0x0000001603107227 */ /* 0x080fe200078e00ff */
[----:B------:R-:W-:Y:S03]  /*5620*/  SHF.R.U32.HI R34, RZ, R57, R34 ;  /* 0x00000039ff227219 */ /* 0x000fe60000011622 */
[----:B------:R-:W-:Y:S01]  /*5630*/  IMAD.HI.U32 R20, R7, R22, RZ ;  /* 0x0000001607147227 */ /* 0x000fe200078e00ff */
[----:B------:R-:W-:Y:S02]  /*5640*/  @P2 SHF.R.U32.HI R3, RZ, R23, R16 ;  /* 0x00000017ff032219 */ /* 0x000fe40000011610 */
[----:B------:R-:W-:Y:S02]  /*5650*/  SHF.R.U32.HI R16, RZ, R65, R40 ;  /* 0x00000041ff107219 */ /* 0x000fe40000011628 */
[----:B------:R-:W-:Y:S01]  /*5660*/  @P2 SHF.R.U32.HI R7, RZ, R23, R20 ;  /* 0x00000017ff072219 */ /* 0x000fe20000011614 */
[C---:B------:R-:W-:Y:S01]  /*5670*/  IMAD R2, R26.reuse, R3, RZ ;  /* 0x000000031a027224 */ /* 0x040fe200078e02ff */
[----:B------:R-:W-:Y:S02]  /*5680*/  SEL R5, R29, R16, !P0 ;  /* 0x000000101d057207 */ /* 0x000fe40004000000 */
[----:B------:R-:W-:Y:S01]  /*5690*/  SEL R3, R31, R34, !P3 ;  /* 0x000000221f037207 */ /* 0x000fe20005800000 */
[----:B------:R-:W-:Y:S01]  /*56a0*/  IMAD R4, R26, R7, RZ ;  /* 0x000000071a047224 */ /* 0x000fe200078e02ff */
[C---:B------:R-:W-:Y:S01]  /*56b0*/  ISETP.GE.AND P0, PT, R5.reuse, R2, PT ;  /* 0x000000020500720c */ /* 0x040fe20003f06270 */
[----:B------:R-:W-:Y:S03]  /*56c0*/  IMAD.HI.U32 R6, R5, R22, RZ ;  /* 0x0000001605067227 */ /* 0x000fe600078e00ff */
[----:B------:R-:W-:Y:S01]  /*56d0*/  ISETP.GE.OR P0, PT, R3, R4, P0 ;  /* 0x000000040300720c */ /* 0x000fe20000706670 */
[----:B------:R-:W-:Y:S01]  /*56e0*/  IMAD.MOV R4, RZ, RZ, -R3 ;  /* 0x000000ffff047224 */ /* 0x000fe200078e0a03 */
[-C--:B------:R-:W-:Y:S03]  /*56f0*/  SHF.R.U32.HI R6, RZ, R23.reuse, R6 ;  /* 0x00000017ff067219 */ /* 0x080fe60000011606 */
[----:B------:R-:W-:Y:S01]  /*5700*/  IMAD R31, R28, R4, R31 ;  /* 0x000000041c1f7224 */ /* 0x000fe200078e021f */
[----:B------:R-:W-:Y:S05]  /*5710*/  SEL R15, R5, R6, !P2 ;  /* 0x00000006050f7207 */ /* 0x000fea0005000000 */
[----:B------:R-:W-:Y:S02]  /*5720*/  IMAD.MOV R6, RZ, RZ, -R15 ;  /* 0x000000ffff067224 */ /* 0x000fe400078e0a0f */
[C---:B------:R-:W-:Y:S04]  /*5730*/  @!P0 IMAD.HI.U32 R2, R3.reuse, R22, RZ ;  /* 0x0000001603028227 */ /* 0x040fe800078e00ff */
[----:B------:R-:W-:Y:S01]  /*5740*/  IMAD R6, R26, R6, R5 ;  /* 0x000000061a067224 */ /* 0x000fe200078e0205 */
[----:B------:R-:W-:Y:S04]  /*5750*/  @!P0 SHF.R.U32.HI R2, RZ, R23, R2 ;  /* 0x00000017ff028219 */ /* 0x000fe80000011602 */
[----:B------:R-:W-:Y:S02]  /*5760*/  @!P0 SEL R0, R3, R2, !P2 ;  /* 0x0000000203008207 */ /* 0x000fe40005000000 */
[----:B------:R-:W-:Y:S02]  /*5770*/  IADD3 R2, PT, PT, -R5, RZ, RZ ;  /* 0x000000ff05027210 */ /* 0x000fe40007ffe1ff */
[----:B------:R-:W-:Y:S01]  /*5780*/  @!P0 IADD3 R8, PT, PT, R15, -R0, RZ ;  /* 0x800000000f088210 */ /* 0x000fe20007ffe0ff */
[----:B------:R-:W-:Y:S02]  /*5790*/  @!P0 IMAD R0, R7, R6, R0 ;  /* 0x0000000607008224 */ /* 0x000fe400078e0200 */
[----:B------:R-:W-:Y:S02]  /*57a0*/  IMAD R29, R24, R2, R29 ;  /* 0x00000002181d7224 */ /* 0x000fe400078e021d */
[----:B------:R-:W-:Y:S02]  /*57b0*/  @!P0 IMAD R5, R8, R26, R3 ;  /* 0x0000001a08058224 */ /* 0x000fe400078e0203 */
[----:B------:R-:W-:Y:S04]  /*57c0*/  @!P0 IMAD.MOV.U32 R3, RZ, RZ, R0 ;  /* 0x000000ffff038224 */ /* 0x000fe800078e0000 */
[----:B------:R-:W-:Y:S02]  /*57d0*/  IMAD R31, R3, R28, R31 ;  /* 0x0000001c031f7224 */ /* 0x000fe400078e021f */
[----:B------:R-:W-:Y:S07]  /*57e0*/  IMAD R29, R5, R24, R29 ;  /* 0x00000018051d7224 */ /* 0x000fee00078e021d */
.L_x_83:
[----:B-1----:R-:W-:Y:S01]  /*57f0*/  @!P1 ISETP.NE.AND P0, PT, R10, 0x1, PT ;  /* 0x000000010a00980c */ /* 0x002fe20003f05270 */
[----:B------:R-:W-:Y:S01]  /*5800*/  @!P1 IMAD.HI.U32 R0, R31, R12, RZ ;  /* 0x0000000c1f009227 */ /* 0x000fe200078e00ff */
[----:B------:R-:W-:Y:S01]  /*5810*/  @!P1 ISETP.NE.AND P2, PT, R9, 0x1, PT ;  /* 0x000000010900980c */ /* 0x000fe20003f45270 */
[----:B------:R-:W-:Y:S01]  /*5820*/  ULOP3.LUT UP0, URZ, UR55, 0x1b0, URZ, 0xc0, !UPT ;  /* 0x000001b037ff7892 */ /* 0x000fe2000f80c0ff */
[----:B------:R-:W-:Y:S01]  /*5830*/  R2UR UR41, R18 ;  /* 0x00000000122972ca */ /* 0x000fe200000e0000 */
[----:B------:R-:W-:Y:S01]  /*5840*/  @!P1 IMAD.HI.U32 R3, R29, R11, RZ ;  /* 0x0000000b1d039227 */ /* 0x000fe200078e00ff */
[----:B------:R-:W-:Y:S02]  /*5850*/  @!P1 SHF.R.U32.HI R0, RZ, R13, R0 ;  /* 0x0000000dff009219 */ /* 0x000fe40000011600 */
[----:B------:R-:W-:Y:S02]  /*5860*/  @P4 SHF.R.U32.HI R79, RZ, 0x10, R37 ;  /* 0x00000010ff4f4819 */ /* 0x000fe40000011625 */
[----:B------:R-:W-:Y:S02]  /*5870*/  @!P1 SHF.R.U32.HI R2, RZ, R14, R3 ;  /* 0x0000000eff029219 */ /* 0x000fe40000011603 */
[----:B------:R-:W-:Y:S02]  /*5880*/  @!P1 SEL R3, R31, R0, !P2 ;  /* 0x000000001f039207 */ /* 0x000fe40005000000 */
[----:B------:R-:W-:Y:S03]  /*5890*/  @!P1 SEL R2, R29, R2, !P0 ;  /* 0x000000021d029207 */ /* 0x000fe60004000000 */
[----:B------:R-:W-:Y:S02]  /*58a0*/  USHF.L.U32 UR41, UR41, 0x6, URZ ;  /* 0x0000000629297899 */ /* 0x000fe400080006ff */
[----:B------:R-:W-:Y:S02]  /*58b0*/  @!P1 IMAD.IADD R0, R2, 0x1, -R3 ;  /* 0x0000000102009824 */ /* 0x000fe400078e0a03 */
[----:B------:R-:W-:Y:S02]  /*58c0*/  @!P1 IMAD.IADD R2, R3, 0x1, -R2 ;  /* 0x0000000103029824 */ /* 0x000fe400078e0a02 */
[----:B------:R-:W-:Y:S02]  /*58d0*/  @!P1 IMAD R31, R0, R9, R31 ;  /* 0x00000009001f9224 */ /* 0x000fe400078e021f */
[----:B------:R-:W-:Y:S01]  /*58e0*/  @!P1 IMAD R29, R2, R10, R29 ;  /* 0x0000000a021d9224 */ /* 0x000fe200078e021d */
[----:B------:R-:W-:Y:S06]  /*58f0*/  BRA.U !UP0, `(.L_x_84) ;  /* 0x00000001087c7547 */ /* 0x000fec000b800000 */
[----:B------:R-:W1:Y:S01]  /*5900*/  LDCU.64 UR8, c[0x4][0x80] ;  /* 0x01001000ff0877ac */ /* 0x000e620008000a00 */
[----:B------:R-:W-:Y:S01]  /*5910*/  MOV R2, 0x0 ;  /* 0x0000000000027802 */ /* 0x000fe20000000f00 */
[----:B------:R-:W-:Y:S02]  /*5920*/  HFMA2 R12, -RZ, RZ, 0, 5.9604644775390625e-08 ;  /* 0x00000001ff0c7431 */ /* 0x000fe400000001ff */
[----:B------:R-:W-:Y:S01]  /*5930*/  IMAD.MOV.U32 R8, RZ, RZ, 0x70 ;  /* 0x00000070ff087424 */ /* 0x000fe200078e00ff */
[----:B------:R2:W3:Y:S01]  /*5940*/  LDC.64 R14, c[0x4][R2] ;  /* 0x01000000020e7b82 */ /* 0x0004e20000000a00 */
[----:B------:R-:W4:Y:S01]  /*5950*/  LDCU.64 UR6, c[0x4][0x88] ;  /* 0x01001100ff0677ac */ /* 0x000f220008000a00 */
[----:B------:R-:W-:Y:S01]  /*5960*/  IMAD.MOV.U32 R13, RZ, RZ, RZ ;  /* 0x000000ffff0d7224 */ /* 0x000fe200078e00ff */
[----:B------:R-:W2:Y:S01]  /*5970*/  LDCU.64 UR4, c[0x4][0x8] ;  /* 0x01000100ff0477ac */ /* 0x000ea20008000a00 */
[----:B-1----:R-:W-:Y:S01]  /*5980*/  MOV R5, UR9 ;  /* 0x0000000900057c02 */ /* 0x002fe20008000f00 */
[----:B------:R-:W-:Y:S01]  /*5990*/  IMAD.U32 R4, RZ, RZ, UR8 ;  /* 0x00000008ff047e24 */ /* 0x000fe2000f8e00ff */
[----:B----4-:R-:W-:Y:S01]  /*59a0*/  MOV R7, UR7 ;  /* 0x0000000700077c02 */ /* 0x010fe20008000f00 */
[----:B------:R-:W-:Y:S01]  /*59b0*/  IMAD.U32 R6, RZ, RZ, UR6 ;  /* 0x00000006ff067e24 */ /* 0x000fe2000f8e00ff */
[----:B--2---:R-:W-:Y:S01]  /*59c0*/  MOV R11, UR5 ;  /* 0x00000005000b7c02 */ /* 0x004fe20008000f00 */
[----:B------:R-:W-:Y:S02]  /*59d0*/  IMAD.U32 R10, RZ, RZ, UR4 ;  /* 0x00000004ff0a7e24 */ /* 0x000fe4000f8e00ff */
[----:B------:R-:W-:Y:S07]  /*59e0*/  LEPC R20, `(.L_x_85) ;  /* 0x000000001014794e */ /* 0x000fee0000000000 */
[----:B---3-5:R-:W-:Y:S05]  /*59f0*/  CALL.ABS.NOINC R14 ;  /* 0x000000000e007343 */ /* 0x028fea0003c00000 */
.L_x_85:
[----:B------:R-:W1:Y:S01]  /*5a00*/  LDCU.64 UR8, c[0x4][0x80] ;  /* 0x01001000ff0877ac */ /* 0x000e620008000a00 */
[----:B------:R-:W2:Y:S01]  /*5a10*/  LDC.64 R2, c[0x4][R2] ;  /* 0x0100000002027b82 */ /* 0x000ea20000000a00 */
[----:B------:R-:W-:Y:S02]  /*5a20*/  HFMA2 R12, -RZ, RZ, 0, 5.9604644775390625e-08 ;  /* 0x00000001ff0c7431 */ /* 0x000fe400000001ff */
[----:B------:R-:W-:Y:S02]  /*5a30*/  IMAD.MOV.U32 R8, RZ, RZ, 0x70 ;  /* 0x00000070ff087424 */ /* 0x000fe400078e00ff */
[----:B------:R-:W-:Y:S01]  /*5a40*/  IMAD.MOV.U32 R13, RZ, RZ, RZ ;  /* 0x000000ffff0d7224 */ /* 0x000fe200078e00ff */
[----:B------:R-:W3:Y:S01]  /*5a50*/  LDCU.64 UR6, c[0x4][0x88] ;  /* 0x01001100ff0677ac */ /* 0x000ee20008000a00 */
[----:B------:R-:W4:Y:S01]  /*5a60*/  LDCU.64 UR4, c[0x4][0x8] ;  /* 0x01000100ff0477ac */ /* 0x000f220008000a00 */
[----:B-1----:R-:W-:Y:S02]  /*5a70*/  MOV R4, UR8 ;  /* 0x0000000800047c02 */ /* 0x002fe40008000f00 */
[----:B------:R-:W-:Y:S02]  /*5a80*/  MOV R5, UR9 ;  /* 0x0000000900057c02 */ /* 0x000fe40008000f00 */
[----:B---3--:R-:W-:Y:S01]  /*5a90*/  MOV R7, UR7 ;  /* 0x0000000700077c02 */ /* 0x008fe20008000f00 */
[----:B------:R-:W-:Y:S01]  /*5aa0*/  IMAD.U32 R6, RZ, RZ, UR6 ;  /* 0x00000006ff067e24 */ /* 0x000fe2000f8e00ff */
[----:B----4-:R-:W-:Y:S01]  /*5ab0*/  MOV R11, UR5 ;  /* 0x00000005000b7c02 */ /* 0x010fe20008000f00 */
[----:B------:R-:W-:Y:S02]  /*5ac0*/  IMAD.U32 R10, RZ, RZ, UR4 ;  /* 0x00000004ff0a7e24 */ /* 0x000fe4000f8e00ff */
[----:B------:R-:W-:Y:S07]  /*5ad0*/  LEPC R20, `(.L_x_84) ;  /* 0x000000001014794e */ /* 0x000fee0000000000 */
[----:B--2---:R-:W-:Y:S05]  /*5ae0*/  CALL.ABS.NOINC R2 ;  /* 0x0000000002007343 */ /* 0x004fea0003c00000 */
.L_x_84:
[----:B------:R-:W-:Y:S01]  /*5af0*/  ISETP.NE.U32.AND P3, PT, R54, RZ, PT ;  /* 0x000000ff3600720c */ /* 0x000fe20003f65070 */
[----:B------:R-:W-:Y:S01]  /*5b00*/  UISETP.NE.U32.AND UP0, UPT, UR46, URZ, UPT ;  /* 0x000000ff2e00728c */ /* 0x000fe2000bf05070 */
[----:B------:R-:W-:Y:S02]  /*5b10*/  ISETP.NE.AND P6, PT, R78, RZ, PT ;  /* 0x000000ff4e00720c */ /* 0x000fe40003fc5270 */
[----:B------:R-:W-:Y:S01]  /*5b20*/  ISETP.NE.AND.EX P3, PT, R55, RZ, PT, P3 ;  /* 0x000000ff3700720c */ /* 0x000fe20003f65330 */
[----:B------:R-:W-:Y:S01]  /*5b30*/  UISETP.NE.AND.EX UP0, UPT, UR47, URZ, UPT, UP0 ;  /* 0x000000ff2f00728c */ /* 0x000fe2000bf05300 */
[----:B------:R-:W-:Y:S02]  /*5b40*/  ISETP.NE.U32.AND P1, PT, RZ, UR36, PT ;  /* 0x00000024ff007c0c */ /* 0x000fe4000bf25070 */
[----:B------:R-:W-:Y:S02]  /*5b50*/  PLOP3.LUT P0, PT, PT, PT, PT, 0x8, 0x80 ;  /* 0x000000000080781c */ /* 0x000fe40003f0e170 */
[----:B------:R-:W-:Y:S05]  /*5b60*/  ISETP.NE.AND.EX P1, PT, RZ, UR37, PT, P1 ;  /* 0x00000025ff007c0c */ /* 0x000fea000bf25310 */
[----:B------:R-:W-:Y:S02]  /*5b70*/  @P6 PLOP3.LUT P0, PT, P3, PT, PT, 0x80, 0x8 ;  /* 0x000000000008681c */ /* 0x000fe40001f0f070 */
[----:B------:R-:W-:Y:S11]  /*5b80*/  @!P3 BRA `(.L_x_86) ;  /* 0x00000000002cb947 */ /* 0x000ff60003800000 */
[----:B------:R-:W-:Y:S01]  /*5b90*/  ISETP.NE.U32.AND P2, PT, R52, RZ, PT ;  /* 0x000000ff3400720c */ /* 0x000fe20003f45070 */
[----:B------:R-:W-:Y:S03]  /*5ba0*/  IMAD.MOV.U32 R63, RZ, RZ, 0x1 ;  /* 0x00000001ff3f7424 */ /* 0x000fe600078e00ff */
[----:B------:R-:W-:Y:S11]  /*5bb0*/  ISETP.NE.AND.EX P2, PT, R53, RZ, PT, P2 ;  /* 0x000000ff3500720c */ /* 0x000ff60003f45320 */
[----:B------:R-:W-:Y:S02]  /*5bc0*/  @!UPT UIADD3 URZ, UPT, UPT, URZ, URZ, URZ ;  /* 0x000000fffffff290 */ /* 0x000fe4000fffe0ff */
[----:B------:R-:W1:Y:S01]  /*5bd0*/  @P2 LDC.64 R2, c[0x0][0x888] ;  /* 0x00022200ff022b82 */ /* 0x000e620000000a00 */
[----:B------:R-:W-:Y:S04]  /*5be0*/  @P2 IMAD R0, R19, R54, RZ ;  /* 0x0000003613002224 */ /* 0x000fe800078e02ff */
[----:B-1----:R-:W-:Y:S04]  /*5bf0*/  @P2 IMAD.WIDE R2, R0, 0x4, R2 ;  /* 0x0000000400022825 */ /* 0x002fe800078e0202 */
[----:B------:R-:W-:Y:S01]  /*5c00*/  HFMA2 R0, -RZ, RZ, 0, 5.9604644775390625e-08 ;  /* 0x00000001ff007431 */ /* 0x000fe200000001ff */
[----:B-----5:R1:W5:Y:S04]  /*5c10*/  @P2 LDG.E R35, desc[UR50][R2.64] ;  /* 0x0000003202232981 */ /* 0x020368000c1e1900 */
[----:B------:R-:W-:Y:S01]  /*5c20*/  @!P2 PRMT R63, R0, 0x7610, R63 ;  /* 0x00007610003fa816 */ /* 0x000fe2000000003f */
[----:B-1----:R-:W2:Y:S06]  /*5c30*/  @!P2 LDC R35, c[0x0][0x880] ;  /* 0x00022000ff23ab82 */ /* 0x002eac0000000800 */
.L_x_86:
[----:B------:R-:W-:Y:S05]  /*5c40*/  BRA.U !UP0, `(.L_x_87) ;  /* 0x0000000108207547 */ /* 0x000fea000b800000 */
[----:B------:R-:W-:Y:S04]  /*5c50*/  ISETP.NE.U32.AND P2, PT, RZ, UR38, PT ;  /* 0x00000026ff007c0c */ /* 0x000fe8000bf45070 */
[----:B------:R-:W-:Y:S11]  /*5c60*/  ISETP.NE.AND.EX P2, PT, RZ, UR39, PT, P2 ;  /* 0x00000027ff007c0c */ /* 0x000ff6000bf45320 */
[----:B------:R-:W-:Y:S02]  /*5c70*/  @!UPT UIADD3 URZ, UPT, UPT, URZ, URZ, URZ ;  /* 0x000000fffffff290 */ /* 0x000fe4000fffe0ff */
[----:B------:R-:W1:Y:S01]  /*5c80*/  @P2 LDC.64 R2, c[0x0][0x8a8] ;  /* 0x00022a00ff022b82 */ /* 0x000e620000000a00 */
[----:B------:R-:W-:Y:S04]  /*5c90*/  @P2 IMAD R5, R19, UR46, RZ ;  /* 0x0000002e13052c24 */ /* 0x000fe8000f8e02ff */
[----:B-1----:R-:W-:Y:S05]  /*5ca0*/  @P2 IMAD.WIDE R2, R5, 0x4, R2 ;  /* 0x0000000405022825 */ /* 0x002fea00078e0202 */
[----:B-----5:R1:W5:Y:S02]  /*5cb0*/  @P2 LDG.E R33, desc[UR50][R2.64] ;  /* 0x0000003202212981 */ /* 0x020364000c1e1900 */
[----:B-1----:R-:W3:Y:S02]  /*5cc0*/  @!P2 LDC R33, c[0x0][0x8a0] ;  /* 0x00022800ff21ab82 */ /* 0x002ee40000000800 */
.L_x_87:
[----:B--2--5:R-:W-:Y:S01]  /*5cd0*/  FSETP.NEU.AND P2, PT, R35, RZ, PT ;  /* 0x000000ff2300720b */ /* 0x024fe20003f4d000 */
[----:B------:R-:W-:Y:S01]  /*5ce0*/  IMAD.SHL.U32 R88, R45, 0x40, RZ ;  /* 0x000000402d587824 */ /* 0x000fe200078e00ff */
[----:B------:R-:W-:Y:S01]  /*5cf0*/  SEL R5, RZ, 0xffffffff, P1 ;  /* 0xffffffffff057807 */ /* 0x000fe20000800000 */
[----:B------:R-:W-:Y:S01]  /*5d00*/  BSSY B1, `(.L_x_88) ;  /* 0x0000045000017945 */ /* 0x000fe20003800000 */
[----:B------:R-:W-:Y:S01]  /*5d10*/  @P6 LOP3.LUT P1, RZ, R63, 0xff, RZ, 0xc0, !PT ;  /* 0x000000ff3fff6812 */ /* 0x000fe2000782c0ff */
[----:B------:R-:W-:Y:S01]  /*5d20*/  IMAD.HI.U32 R9, R88, R61, RZ ;  /* 0x0000003d58097227 */ /* 0x000fe200078e00ff */
[----:B------:R-:W-:Y:S02]  /*5d30*/  @P6 SEL R2, RZ, 0xffffffff, P2 ;  /* 0xffffffffff026807 */ /* 0x000fe40001000000 */
[----:B------:R-:W-:Y:S01]  /*5d40*/  LOP3.LUT R39, R74, 0x1, RZ, 0x3c, !PT ;  /* 0x000000014a277812 */ /* 0x000fe200078e3cff */
[----:B------:R-:W-:Y:S01]  /*5d50*/  IMAD.MOV.U32 R85, RZ, RZ, 0x1 ;  /* 0x00000001ff557424 */ /* 0x000fe200078e00ff */
[----:B------:R-:W-:Y:S01]  /*5d60*/  @P0 SEL R2, R5, R2, !P1 ;  /* 0x0000000205020207 */ /* 0x000fe20004800000 */
[----:B------:R-:W-:Y:S01]  /*5d70*/  IMAD.IADD R34, R32, 0x1, R17 ;  /* 0x0000000120227824 */ /* 0x000fe200078e0211 */
[----:B------:R-:W-:Y:S01]  /*5d80*/  ISETP.NE.AND P0, PT, R60, 0x1, PT ;  /* 0x000000013c00780c */ /* 0x000fe20003f05270 */
[----:B------:R-:W-:Y:S01]  /*5d90*/  IMAD.U32 R86, RZ, RZ, UR58 ;  /* 0x0000003aff567e24 */ /* 0x000fe2000f8e00ff */
[----:B------:R-:W-:Y:S02]  /*5da0*/  @P6 LOP3.LUT R2, R2, 0x1, RZ, 0xc0, !PT ;  /* 0x0000000102026812 */ /* 0x000fe400078ec0ff */
[----:B------:R-:W-:Y:S02]  /*5db0*/  CS2R R50, SRZ ;  /* 0x0000000000327805 */ /* 0x000fe4000001ff00 */
[----:B------:R-:W-:Y:S02]  /*5dc0*/  SHF.R.U32.HI R9, RZ, R58, R9 ;  /* 0x0000003aff097219 */ /* 0x000fe40000011609 */
[----:B------:R-:W-:Y:S02]  /*5dd0*/  CS2R R48, SRZ ;  /* 0x0000000000307805 */ /* 0x000fe4000001ff00 */
[----:B------:R-:W-:Y:S01]  /*5de0*/  ISETP.NE.U32.OR P4, PT, R2, 0x1, !P6 ;  /* 0x000000010200780c */ /* 0x000fe20007785470 */
[----:B------:R-:W-:Y:S01]  /*5df0*/  IMAD.U32 R2, RZ, RZ, UR58 ;  /* 0x0000003aff027e24 */ /* 0x000fe2000f8e00ff */
[----:B------:R-:W-:Y:S02]  /*5e00*/  SEL R82, R88, R9, !P0 ;  /* 0x0000000958527207 */ /* 0x000fe40004000000 */
[----:B------:R-:W-:Y:S02]  /*5e10*/  CS2R R42, SRZ ;  /* 0x00000000002a7805 */ /* 0x000fe4000001ff00 */
[----:B------:R-:W-:Y:S02]  /*5e20*/  ISETP.NE.AND P0, PT, R59, 0x1, PT ;  /* 0x000000013b00780c */ /* 0x000fe40003f05270 */
[----:B------:R-:W-:Y:S02]  /*5e30*/  CS2R R40, SRZ ;  /* 0x0000000000287805 */ /* 0x000fe4000001ff00 */
[----:B------:R-:W-:Y:S01]  /*5e40*/  LEA R0, R2, UR52, 0x3 ;  /* 0x0000003402007c11 */ /* 0x000fe2000f8e18ff */
[----:B------:R-:W-:Y:S01]  /*5e50*/  IMAD.HI.U32 R83, R82, UR48, RZ ;  /* 0x0000003052537c27 */ /* 0x000fe2000f8e00ff */
[----:B------:R-:W-:Y:S02]  /*5e60*/  LEA R84, R30, UR52, 0x3 ;  /* 0x000000341e547c11 */ /* 0x000fe4000f8e18ff */
[----:B------:R-:W-:Y:S02]  /*5e70*/  SHF.L.U32 R3, R73, 0x1f, RZ ;  /* 0x0000001f49037819 */ /* 0x000fe400000006ff */
[----:B------:R-:W-:Y:S02]  /*5e80*/  SHF.R.U32.HI R83, RZ, UR49, R83 ;  /* 0x00000031ff537c19 */ /* 0x000fe40008011653 */
[----:B------:R-:W-:Y:S02]  /*5e90*/  @P4 SHF.L.U32 R7, R39, 0x1f, RZ ;  /* 0x0000001f27074819 */ /* 0x000fe400000006ff */
[----:B------:R-:W-:Y:S02]  /*5ea0*/  SEL R83, R82, R83, !P0 ;  /* 0x0000005352537207 */ /* 0x000fe40004000000 */
[----:B------:R-:W1:Y:S01]  /*5eb0*/  @P4 SYNCS.PHASECHK.TRANS64.TRYWAIT P1, [R0+URZ+0xd0], R7 ;  /* 0x0000d007000045a7 */ /* 0x000e6200080211ff */
[----:B------:R-:W-:Y:S02]  /*5ec0*/  SEL R2, RZ, 0xffffffff, P2 ;  /* 0xffffffffff027807 */ /* 0x000fe40001000000 */
[----:B------:R-:W-:Y:S01]  /*5ed0*/  LOP3.LUT P2, R89, R63, 0xff, RZ, 0xc0, !PT ;  /* 0x000000ff3f597812 */ /* 0x000fe2000784c0ff */
[----:B------:R-:W-:Y:S01]  /*5ee0*/  IMAD.MOV R4, RZ, RZ, -R83 ;  /* 0x000000ffff047224 */ /* 0x000fe200078e0a53 */
[----:B------:R-:W-:Y:S02]  /*5ef0*/  P2R R90, PR, RZ, 0x10 ;  /* 0x00000010ff5a7803 */ /* 0x000fe40000000000 */
[----:B------:R-:W-:Y:S01]  /*5f00*/  @P3 SEL R2, R5, R2, !P2 ;  /* 0x0000000205023207 */ /* 0x000fe20005000000 */
[--C-:B------:R-:W-:Y:S02]  /*5f10*/  IMAD.MOV R5, RZ, RZ, -R82.reuse ;  /* 0x000000ffff057224 */ /* 0x100fe400078e0a52 */
[----:B------:R-:W-:Y:S01]  /*5f20*/  IMAD R82, R59, R4, R82 ;  /* 0x000000043b527224 */ /* 0x000fe200078e0252 */
[----:B------:R-:W-:Y:S01]  /*5f30*/  LOP3.LUT R2, R2, 0x1, RZ, 0xc0, !PT ;  /* 0x0000000102027812 */ /* 0x000fe200078ec0ff */
[----:B------:R-:W-:Y:S03]  /*5f40*/  IMAD R88, R60, R5, R88 ;  /* 0x000000053c587224 */ /* 0x000fe600078e0258 */
[----:B------:R-:W-:Y:S01]  /*5f50*/  ISETP.NE.U32.AND P2, PT, R2, 0x1, PT ;  /* 0x000000010200780c */ /* 0x000fe20003f45070 */
[----:B------:R2:W4:Y:S03]  /*5f60*/  SYNCS.PHASECHK.TRANS64.TRYWAIT P0, [R84+URZ+0x120], R3 ;  /* 0x00012003540075a7 */ /* 0x00052600080011ff */
[----:B------:R-:W-:Y:S02]  /*5f70*/  P2R R87, PR, RZ, 0x4 ;  /* 0x00000004ff577803 */ /* 0x000fe40000000000 */
[----:B-1----:R-:W-:Y:S01]  /*5f80*/  @P4 SEL R85, RZ, 0x1, !P1 ;  /* 0x00000001ff554807 */ /* 0x002fe20004800000 */
[----:B--2---:R-:W-:Y:S06]  /*5f90*/  @!P4 BRA `(.L_x_89) ;  /* 0x00000000006cc947 */ /* 0x004fec0003800000 */
[----:B------:R-:W-:Y:S01]  /*5fa0*/  HFMA2 R43, -RZ, RZ, 0, 0 ;  /* 0x00000000ff2b7431 */ /* 0x000fe200000001ff */
[----:B------:R-:W-:Y:S01]  /*5fb0*/  ISETP.NE.AND P1, PT, R85, RZ, PT ;  /* 0x000000ff5500720c */ /* 0x000fe20003f25270 */
[----:B------:R-:W-:Y:S01]  /*5fc0*/  IMAD.U32 R2, RZ, RZ, UR58 ;  /* 0x0000003aff027e24 */ /* 0x000fe2000f8e00ff */
[----:B------:R-:W-:Y:S11]  /*5fd0*/  BSSY B0, `(.L_x_90) ;  /* 0x0000005000007945 */ /* 0x000ff60003800000 */
[----:B------:R-:W-:Y:S05]  /*5fe0*/  @P1 BRA `(.L_x_91) ;  /* 0x00000000000c1947 */ /* 0x000fea0003800000 */
[----:B------:R-:W-:Y:S04]  /*5ff0*/  SHF.L.U32 R5, R39, 0x1f, RZ ;  /* 0x0000001f27057819 */ /* 0x000fe800000006ff */
[----:B------:R-:W1:Y:S02]  /*6000*/  SYNCS.PHASECHK.TRANS64.TRYWAIT P1, [R0+URZ+0xd0], R5 ;  /* 0x0000d005000075a7 */ /* 0x000e6400080211ff */
[----:B-1----:R-:W-:Y:S05]  /*6010*/  @!P1 BRA `(.L_x_92) ;  /* 0x0000002000289947 */ /* 0x002fea0003800000 */
.L_x_91:
[----:B------:R-:W-:Y:S05]  /*6020*/  BSYNC B0 ;  /* 0x0000000000007941 */ /* 0x000fea0003800000 */
.L_x_90:
[----:B------:R-:W-:Y:S01]  /*6030*/  ISETP.NE.AND P1, PT, R87, RZ, PT ;  /* 0x000000ff5700720c */ /* 0x000fe20003f25270 */
[----:B------:R-:W-:Y:S01]  /*6040*/  IMAD.MOV.U32 R42, RZ, RZ, RZ ;  /* 0x000000ffff2a7224 */ /* 0x000fe200078e00ff */
[----:B------:R-:W-:Y:S02]  /*6050*/  CS2R R40, SRZ ;  /* 0x0000000000287805 */ /* 0x000fe4000001ff00 */
[----:B------:R-:W-:Y:S02]  /*6060*/  CS2R R50, SRZ ;  /* 0x0000000000327805 */ /* 0x000fe4000001ff00 */
[----:B------:R-:W-:Y:S07]  /*6070*/  CS2R R48, SRZ ;  /* 0x0000000000307805 */ /* 0x000fee000001ff00 */
[----:B-1----:R-:W-:Y:S01]  /*6080*/  @P1 IMAD R0, R2, 0x800, R75 ;  /* 0x0000080002001824 */ /* 0x002fe200078e024b */
[----:B------:R-:W-:Y:S05]  /*6090*/  @P1 WARPSYNC.ALL ;  /* 0x0000000000001948 */ /* 0x000fea0003800000 */
[----:B------:R-:W-:Y:S01]  /*60a0*/  @P1 LEA R5, R0, UR52, 0x1 ;  /* 0x0000003400051c11 */ /* 0x000fe2000f8e08ff */
[----:B------:R-:W-:Y:S04]  /*60b0*/  UIADD3 UR4, UPT, UPT, UR58, 0x1, URZ ;  /* 0x000000013a047890 */ /* 0x000fe8000fffe0ff */
[----:B------:R1:W2:Y:S01]  /*60c0*/  @P1 LDSM.16.M88.4 R40, [R5+0x200] ;  /* 0x000200000528183b */ /* 0x0002a20000000200 */
[----:B------:R-:W-:Y:S01]  /*60d0*/  @P1 IMAD R0, R80, 0x2, R5 ;  /* 0x0000000250001824 */ /* 0x000fe200078e0205 */
[----:B------:R-:W-:Y:S04]  /*60e0*/  UISETP.NE.AND UP0, UPT, UR4, 0x3, UPT ;  /* 0x000000030400788c */ /* 0x000fe8000bf05270 */
[----:B------:R1:W1:Y:S01]  /*60f0*/  @P1 LDSM.16.M88.4 R48, [R0+0x200] ;  /* 0x000200000030183b */ /* 0x0002620000000200 */
[----:B------:R-:W-:Y:S01]  /*6100*/  USEL UR4, UR4, URZ, UP0 ;  /* 0x000000ff04047287 */ /* 0x000fe20008000000 */
[----:B------:R-:W-:Y:S04]  /*6110*/  PLOP3.LUT P1, PT, PT, PT, UP0, 0x80, 0x8 ;  /* 0x000000000008781c */ /* 0x000fe80003f2f008 */
[----:B------:R-:W-:Y:S01]  /*6120*/  SEL R2, RZ, 0x1, P1 ;  /* 0x00000001ff027807 */ /* 0x000fe20000800000 */
[----:B------:R-:W-:Y:S03]  /*6130*/  IMAD.U32 R86, RZ, RZ, UR4 ;  /* 0x00000004ff567e24 */ /* 0x000fe6000f8e00ff */
[----:B------:R-:W-:Y:S02]  /*6140*/  LOP3.LUT R39, R39, R2, RZ, 0x3c, !PT ;  /* 0x0000000227277212 */ /* 0x000fe400078e3cff */
.L_x_89:
[----:B------:R-:W-:Y:S05]  /*6150*/  BSYNC B1 ;  /* 0x0000000000017941 */ /* 0x000fea0003800000 */
.L_x_88:
[----:B-1----:R-:W-:Y:S04]  /*6160*/  SHF.R.U32.HI R0, RZ, 0x15, R34 ;  /* 0x00000015ff007819 */ /* 0x002fe80000011622 */
[----:B------:R-:W-:Y:S01]  /*6170*/  LOP3.LUT P1, RZ, R0, 0x3, R77, 0x48, !PT ;  /* 0x0000000300ff7812 */ /* 0x000fe2000782484d */
[----:B------:R-:W-:Y:S01]  /*6180*/  @!UPT UIADD3 URZ, UPT, UPT, URZ, URZ, URZ ;  /* 0x000000fffffff290 */ /* 0x000fe2000fffe0ff */
[----:B----4-:R-:W-:Y:S11]  /*6190*/  @P0 BRA `(.L_x_93) ;  /* 0x0000000000080947 */ /* 0x010ff60003800000 */
[----:B------:R-:W1:Y:S02]  /*61a0*/  SYNCS.PHASECHK.TRANS64.TRYWAIT P0, [R84+URZ+0x120], R3 ;  /* 0x00012003540075a7 */ /* 0x000e6400080011ff */
[----:B-1----:R-:W-:Y:S05]  /*61b0*/  @!P0 BRA `(.L_x_94) ;  /* 0x0000001c00d48947 */ /* 0x002fea0003800000 */
.L_x_93:
[----:B------:R-:W-:Y:S05]  /*61c0*/  @!P1 BRA `(.L_x_95) ;  /* 0x0000000000409947 */ /* 0x000fea0003800000 */
[----:B------:R-:W4:Y:S01]  /*61d0*/  LDCU.64 UR8, c[0x4][0x70] ;  /* 0x01000e00ff0877ac */ /* 0x000f220008000a00 */
[----:B-1----:R-:W-:Y:S01]  /*61e0*/  MOV R3, 0x0 ;  /* 0x0000000000037802 */ /* 0x002fe20000000f00 */
[----:B------:R-:W-:Y:S02]  /*61f0*/  HFMA2 R12, -RZ, RZ, 0, 5.9604644775390625e-08 ;  /* 0x00000001ff0c7431 */ /* 0x000fe400000001ff */
[----:B------:R-:W-:Y:S02]  /*6200*/  IMAD.MOV.U32 R8, RZ, RZ, 0x192 ;  /* 0x00000192ff087424 */ /* 0x000fe400078e00ff */
[----:B------:R-:W-:Y:S01]  /*6210*/  IMAD.MOV.U32 R13, RZ, RZ, RZ ;  /* 0x000000ffff0d7224 */ /* 0x000fe200078e00ff */
[----:B------:R-:W1:Y:S01]  /*6220*/  LDCU.64 UR6, c[0x4][0x78] ;  /* 0x01000f00ff0677ac */ /* 0x000e620008000a00 */
[----:B------:R-:W2:Y:S01]  /*6230*/  LDC.64 R2, c[0x4][R3] ;  /* 0x0100000003027b82 */ /* 0x000ea20000000a00 */
[----:B------:R-:W5:Y:S01]  /*6240*/  LDCU.64 UR4, c[0x4][0x10] ;  /* 0x01000200ff0477ac */ /* 0x000f620008000a00 */
[----:B----4-:R-:W-:Y:S01]  /*6250*/  MOV R5, UR9 ;  /* 0x0000000900057c02 */ /* 0x010fe20008000f00 */
[----:B------:R-:W-:Y:S01]  /*6260*/  IMAD.U32 R4, RZ, RZ, UR8 ;  /* 0x00000008ff047e24 */ /* 0x000fe2000f8e00ff */
[----:B-1----:R-:W-:Y:S01]  /*6270*/  MOV R7, UR7 ;  /* 0x0000000700077c02 */ /* 0x002fe20008000f00 */
[----:B------:R-:W-:Y:S01]  /*6280*/  IMAD.U32 R6, RZ, RZ, UR6 ;  /* 0x00000006ff067e24 */ /* 0x000fe2000f8e00ff */
[----:B-----5:R-:W-:Y:S01]  /*6290*/  MOV R11, UR5 ;  /* 0x00000005000b7c02 */ /* 0x020fe20008000f00 */
[----:B------:R-:W-:Y:S02]  /*62a0*/  IMAD.U32 R10, RZ, RZ, UR4 ;  /* 0x00000004ff0a7e24 */ /* 0x000fe4000f8e00ff */
[----:B------:R-:W-:Y:S07]  /*62b0*/  LEPC R20, `(.L_x_95) ;  /* 0x000000001014794e */ /* 0x000fee0000000000 */
[----:B--23--:R-:W-:Y:S05]  /*62c0*/  CALL.ABS.NOINC R2 ;  /* 0x0000000002007343 */ /* 0x00cfea0003c00000 */
.L_x_95:
[----:B------:R-:W-:Y:S05]  /*62d0*/  WARPSYNC.ALL ;  /* 0x0000000000007948 */ /* 0x000fea0003800000 */
[----:B------:R-:W-:Y:S01]  /*62e0*/  R2UR UR4, R34 ;  /* 0x00000000220472ca */ /* 0x000fe200000e0000 */
[--C-:B--2---:R-:W-:Y:S01]  /*62f0*/  HADD2.F32 R20, -RZ, R40.reuse.H0_H0 ;  /* 0x20000028ff147230 */ /* 0x104fe20000004100 */
[----:B------:R-:W-:Y:S01]  /*6300*/  MOV R70, UR58 ;  /* 0x0000003a00467c02 */ /* 0x000fe20008000f00 */
[----:B------:R-:W-:Y:S01]  /*6310*/  HADD2.F32 R21, -RZ, R40.H1_H1 ;  /* 0x30000028ff157230 */ /* 0x000fe20000004100 */
[----:B------:R-:W-:Y:S01]  /*6320*/  SHF.L.U32 R91, R80, 0x1, RZ ;  /* 0x00000001505b7819 */ /* 0x000fe200000006ff */
[----:B------:R-:W-:Y:S01]  /*6330*/  HADD2.F32 R36, -RZ, R41.H1_H1 ;  /* 0x30000029ff247230 */ /* 0x000fe20000004100 */
[----:B------:R-:W-:Y:S01]  /*6340*/  LEA R92, R70, R75, 0xb ;  /* 0x0000004b465c7211 */ /* 0x000fe200078e58ff */
[----:B------:R-:W-:Y:S01]  /*6350*/  HADD2.F32 R37, -RZ, R48.H0_H0 ;  /* 0x20000030ff257230 */ /* 0x000fe20000004100 */
[----:B------:R-:W-:Y:S01]  /*6360*/  ISETP.NE.AND P0, PT, R76, RZ, PT ;  /* 0x000000ff4c00720c */ /* 0x000fe20003f05270 */
[----:B------:R-:W-:Y:S01]  /*6370*/  HADD2.F32 R38, -RZ, R51.H1_H1 ;  /* 0x30000033ff267230 */ /* 0x000fe20000004100 */
[----:B------:R-:W-:Y:S01]  /*6380*/  LEA R93, R92, UR52, 0x1 ;  /* 0x000000345c5d7c11 */ /* 0x000fe2000f8e08ff */
[----:B------:R-:W-:Y:S02]  /*6390*/  BSSY.RECONVERGENT B0, `(.L_x_96) ;  /* 0x0000049000007945 */ /* 0x000fe40003800200 */
[----:B------:R-:W3:Y:S01]  /*63a0*/  LDTM.16dp256bit.x4 R4, tmem[UR4] ;  /* 0x00000004000479ee */ /* 0x000ee20008120000 */
[----:B------:R-:W-:Y:S01]  /*63b0*/  IADD3 R92, PT, PT, R91, 0x200, R93 ;  /* 0x000002005b5c7810 */ /* 0x000fe20007ffe05d */
[C---:B---3--:R-:W-:Y:S01]  /*63c0*/  FMUL R0, R33.reuse, R4 ;  /* 0x0000000421007220 */ /* 0x048fe20000400000 */
[C---:B------:R-:W-:Y:S01]  /*63d0*/  FMUL R2, R33.reuse, R5 ;  /* 0x0000000521027220 */ /* 0x040fe20000400000 */
[C---:B-1----:R-:W-:Y:S01]  /*63e0*/  FMUL R3, R33.reuse, R6 ;  /* 0x0000000621037220 */ /* 0x042fe20000400000 */
[----:B------:R-:W-:Y:S01]  /*63f0*/  FMUL R7, R33, R7 ;  /* 0x0000000721077220 */ /* 0x000fe20000400000 */
[C---:B------:R-:W-:Y:S01]  /*6400*/  FFMA R0, R35.reuse, R20, R0 ;  /* 0x0000001423007223 */ /* 0x040fe20000000000 */
[----:B------:R-:W-:Y:S02]  /*6410*/  HADD2.F32 R20, -RZ, R41.H0_H0 ;  /* 0x20000029ff147230 */ /* 0x000fe40000004100 */
[----:B------:R-:W-:Y:S01]  /*6420*/  FFMA R2, R35, R21, R2 ;  /* 0x0000001523027223 */ /* 0x000fe20000000002 */
[C---:B------:R-:W-:Y:S01]  /*6430*/  FMUL R4, R33.reuse, R8 ;  /* 0x0000000821047220 */ /* 0x040fe20000400000 */
[----:B------:R-:W-:Y:S01]  /*6440*/  FMUL R5, R33, R9 ;  /* 0x0000000921057220 */ /* 0x000fe20000400000 */
[--C-:B------:R-:W-:Y:S02]  /*6450*/  HADD2.F32 R21, -RZ, R43.reuse.H0_H0 ;  /* 0x2000002bff157230 */ /* 0x100fe40000004100 */
[C---:B------:R-:W-:Y:S01]  /*6460*/  FFMA R3, R35.reuse, R20, R3 ;  /* 0x0000001423037223 */ /* 0x040fe20000000003 */
[--C-:B------:R-:W-:Y:S01]  /*6470*/  HADD2.F32 R20, -RZ, R42.reuse.H0_H0 ;  /* 0x2000002aff147230 */ /* 0x100fe20000004100 */
[----:B------:R-:W-:Y:S01]  /*6480*/  F2FP.F16.F32.PACK_AB R44, R2, R0 ;  /* 0x00000000022c723e */ /* 0x000fe200000000ff */
[----:B------:R-:W-:Y:S01]  /*6490*/  FFMA R7, R35, R36, R7 ;  /* 0x0000002423077223 */ /* 0x000fe20000000007 */
[----:B------:R-:W-:Y:S01]  /*64a0*/  FMUL R6, R33, R10 ;  /* 0x0000000a21067220 */ /* 0x000fe20000400000 */
[----:B------:R-:W-:Y:S02]  /*64b0*/  HADD2.F32 R36, -RZ, R43.H1_H1 ;  /* 0x3000002bff247230 */ /* 0x000fe40000004100 */
[----:B------:R-:W-:Y:S01]  /*64c0*/  FFMA R4, R35, R20, R4 ;  /* 0x0000001423047223 */ /* 0x000fe20000000004 */
[----:B------:R-:W-:Y:S01]  /*64d0*/  HADD2.F32 R20, -RZ, R42.H1_H1 ;  /* 0x3000002aff147230 */ /* 0x000fe20000004100 */
[----:B------:R-:W-:Y:S01]  /*64e0*/  F2FP.F16.F32.PACK_AB R45, R7, R3 ;  /* 0x00000003072d723e */ /* 0x000fe200000000ff */
[C---:B------:R-:W-:Y:S01]  /*64f0*/  FMUL R11, R33.reuse, R11 ;  /* 0x0000000b210b7220 */ /* 0x040fe20000400000 */
[C---:B------:R-:W-:Y:S01]  /*6500*/  FMUL R8, R33.reuse, R12 ;  /* 0x0000000c21087220 */ /* 0x040fe20000400000 */
[----:B------:R-:W-:Y:S01]  /*6510*/  FMUL R9, R33, R13 ;  /* 0x0000000d21097220 */ /* 0x000fe20000400000 */
[C---:B------:R-:W-:Y:S01]  /*6520*/  FFMA R5, R35.reuse, R20, R5 ;  /* 0x0000001423057223 */ /* 0x040fe20000000005 */
[----:B------:R-:W-:Y:S02]  /*6530*/  HADD2.F32 R20, -RZ, R48.H1_H1 ;  /* 0x30000030ff147230 */ /* 0x000fe40000004100 */
[C---:B------:R-:W-:Y:S01]  /*6540*/  FFMA R6, R35.reuse, R21, R6 ;  /* 0x0000001523067223 */ /* 0x040fe20000000006 */
[C---:B------:R-:W-:Y:S01]  /*6550*/  FFMA R11, R35.reuse, R36, R11 ;  /* 0x00000024230b7223 */ /* 0x040fe2000000000b */
[C---:B------:R-:W-:Y:S01]  /*6560*/  FFMA R8, R35.reuse, R37, R8 ;  /* 0x0000002523087223 */ /* 0x040fe20000000008 */
[--C-:B------:R-:W-:Y:S02]  /*6570*/  HADD2.F32 R21, -RZ, R49.reuse.H0_H0 ;  /* 0x20000031ff157230 */ /* 0x100fe40000004100 */
[----:B------:R-:W-:Y:S01]  /*6580*/  FFMA R9, R35, R20, R9 ;  /* 0x0000001423097223 */ /* 0x000fe20000000009 */
[C---:B------:R-:W-:Y:S01]  /*6590*/  FMUL R10, R33.reuse, R14 ;  /* 0x0000000e210a7220 */ /* 0x040fe20000400000 */
[----:B------:R-:W-:Y:S02]  /*65a0*/  HADD2.F32 R20, -RZ, R49.H1_H1 ;  /* 0x30000031ff147230 */ /* 0x000fe40000004100 */
[C---:B------:R-:W-:Y:S01]  /*65b0*/  FMUL R15, R33.reuse, R15 ;  /* 0x0000000f210f7220 */ /* 0x040fe20000400000 */
[----:B------:R-:W-:Y:S01]  /*65c0*/  FMUL R12, R33, R16 ;  /* 0x00000010210c7220 */ /* 0x000fe20000400000 */
[C---:B------:R-:W-:Y:S01]  /*65d0*/  FFMA R10, R35.reuse, R21, R10 ;  /* 0x00000015230a7223 */ /* 0x040fe2000000000a */
[--C-:B------:R-:W-:Y:S02]  /*65e0*/  HADD2.F32 R36, -RZ, R50.reuse.H1_H1 ;  /* 0x30000032ff247230 */ /* 0x100fe40000004100 */
[----:B------:R-:W-:Y:S01]  /*65f0*/  FFMA R15, R35, R20, R15 ;  /* 0x00000014230f7223 */ /* 0x000fe2000000000f */
[----:B------:R-:W-:Y:S02]  /*6600*/  HADD2.F32 R20, -RZ, R50.H0_H0 ;  /* 0x20000032ff147230 */ /* 0x000fe40000004100 */
[C---:B------:R-:W-:Y:S01]  /*6610*/  FMUL R13, R33.reuse, R17 ;  /* 0x00000011210d7220 */ /* 0x040fe20000400000 */
[----:B------:R-:W-:Y:S02]  /*6620*/  HADD2.F32 R21, -RZ, R51.H0_H0 ;  /* 0x20000033ff157230 */ /* 0x000fe40000004100 */
[C---:B------:R-:W-:Y:S01]  /*6630*/  FMUL R14, R33.reuse, R18 ;  /* 0x00000012210e7220 */ /* 0x040fe20000400000 */
[----:B------:R-:W-:Y:S01]  /*6640*/  FMUL R19, R33, R19 ;  /* 0x0000001321137220 */ /* 0x000fe20000400000 */
[C---:B------:R-:W-:Y:S01]  /*6650*/  FFMA R12, R35.reuse, R20, R12 ;  /* 0x00000014230c7223 */ /* 0x040fe2000000000c */
[C---:B------:R-:W-:Y:S01]  /*6660*/  FFMA R13, R35.reuse, R36, R13 ;  /* 0x00000024230d7223 */ /* 0x040fe2000000000d */
[C---:B------:R-:W-:Y:S01]  /*6670*/  FFMA R14, R35.reuse, R21, R14 ;  /* 0x00000015230e7223 */ /* 0x040fe2000000000e */
[----:B------:R-:W-:Y:S01]  /*6680*/  FFMA R19, R35, R38, R19 ;  /* 0x0000002623137223 */ /* 0x000fe20000000013 */
[----:B------:R-:W-:Y:S02]  /*6690*/  F2FP.F16.F32.PACK_AB R46, R5, R4 ;  /* 0x00000004052e723e */ /* 0x000fe400000000ff */
[----:B------:R-:W-:Y:S02]  /*66a0*/  F2FP.F16.F32.PACK_AB R47, R11, R6 ;  /* 0x000000060b2f723e */ /* 0x000fe400000000ff */
[----:B------:R-:W-:Y:S02]  /*66b0*/  F2FP.F16.F32.PACK_AB R68, R9, R8 ;  /* 0x000000080944723e */ /* 0x000fe400000000ff */
[----:B------:R-:W-:Y:S01]  /*66c0*/  F2FP.F16.F32.PACK_AB R69, R15, R10 ;  /* 0x0000000a0f45723e */ /* 0x000fe200000000ff */
[----:B------:R1:W-:Y:S01]  /*66d0*/  STSM.16.M88.4 [R93+0x200], R44 ;  /* 0x0002002c5d007844 */ /* 0x0003e20000000200 */
[----:B------:R-:W-:Y:S02]  /*66e0*/  F2FP.F16.F32.PACK_AB R70, R13, R12 ;  /* 0x0000000c0d46723e */ /* 0x000fe400000000ff */
[----:B------:R-:W-:Y:S05]  /*66f0*/  F2FP.F16.F32.PACK_AB R71, R19, R14 ;  /* 0x0000000e1347723e */ /* 0x000fea00000000ff */
[----:B------:R1:W-:Y:S01]  /*6700*/  STSM.16.M88.4 [R92], R68 ;  /* 0x000000445c007844 */ /* 0x0003e20000000200 */
[----:B------:R-:W-:Y:S01]  /*6710*/  @!PT LDS RZ, [RZ] ;  /* 0x00000000fffff984 */ /* 0x000fe20000000800 */
[----:B------:R-:W-:Y:S01]  /*6720*/  @!PT LDS RZ, [RZ] ;  /* 0x00000000fffff984 */ /* 0x000fe20000000800 */
[----:B------:R-:W-:Y:S01]  /*6730*/  @!PT LDS RZ, [RZ] ;  /* 0x00000000fffff984 */ /* 0x000fe20000000800 */
[----:B------:R-:W-:Y:S01]  /*6740*/  @!PT LDS RZ, [RZ] ;  /* 0x00000000fffff984 */ /* 0x000fe20000000800 */
[----:B------:R2:W-:Y:S07]  /*6750*/  MEMBAR.ALL.CTA ;  /* 0x0000000000007992 */ /* 0x0005ee0000008000 */
[----:B--2---:R-:W2:Y:S02]  /*6760*/  FENCE.VIEW.ASYNC.S ;  /* 0x00000000000073c6 */ /* 0x004ea40000000000 */
[----:B--2---:R-:W-:Y:S06]  /*6770*/  BAR.SYNC.DEFER_BLOCKING 0x1, 0x80 ;  /* 0x0042000000007b1d */ /* 0x004fec0000010000 */
[----:B------:R-:W-:Y:S05]  /*6780*/  @P0 BRA `(.L_x_97) ;  /* 0x0000000000240947 */ /* 0x000fea0003800000 */
[----:B------:R-:W-:Y:S01]  /*6790*/  R2UR UR42, R88 ;  /* 0x00000000582a72ca */ /* 0x000fe200000e0000 */
[----:B------:R-:W-:Y:S01]  /*67a0*/  UIADD3 UR6, UP0, UPT, UR56, 0x680, URZ ;  /* 0x0000068038067890 */ /* 0x000fe2000ff1e0ff */
[----:B------:R-:W-:Y:S01]  /*67b0*/  R2UR UR43, R82 ;  /* 0x00000000522b72ca */ /* 0x000fe200000e0000 */
[----:B------:R-:W-:Y:S01]  /*67c0*/  ULEA UR4, UR58, UR52, 0xc ;  /* 0x000000343a047291 */ /* 0x000fe2000f8e60ff */
[----:B------:R-:W-:Y:S01]  /*67d0*/  R2UR UR44, R83 ;  /* 0x00000000532c72ca */ /* 0x000fe200000e0000 */
[----:B------:R-:W-:Y:S02]  /*67e0*/  UIADD3.X UR7, UPT, UPT, URZ, UR57, URZ, UP0, !UPT ;  /* 0x00000039ff077290 */ /* 0x000fe400087fe4ff */
[----:B------:R-:W-:Y:S10]  /*67f0*/  UIADD3 UR40, UPT, UPT, UR4, 0x200, URZ ;  /* 0x0000020004287890 */ /* 0x000ff4000fffe0ff */
[----:B------:R2:W-:Y:S02]  /*6800*/  UTMASTG.4D.IM2COL [UR40], [UR6] ;  /* 0x00000028060073b5 */ /* 0x0005e40008058000 */
[----:B--2---:R0:W-:Y:S02]  /*6810*/  UTMACMDFLUSH ;  /* 0x00000000000079b7 */ /* 0x0041e40000000000 */
.L_x_97:
[----:B------:R-:W-:Y:S05]  /*6820*/  BSYNC.RECONVERGENT B0 ;  /* 0x0000000000007941 */ /* 0x000fea0003800200 */
.L_x_96:
[----:B------:R-:W-:Y:S01]  /*6830*/  UIADD3 UR40, UPT, UPT, UR58, 0x1, URZ ;  /* 0x000000013a287890 */ /* 0x000fe2000fffe0ff */
[----:B------:R-:W-:Y:S03]  /*6840*/  BSSY.RECONVERGENT B0, `(.L_x_98) ;  /* 0x0000005000007945 */ /* 0x000fe60003800200 */
[----:B------:R-:W-:Y:S04]  /*6850*/  UISETP.NE.AND UP0, UPT, UR40, 0x3, UPT ;  /* 0x000000032800788c */ /* 0x000fe8000bf05270 */
[----:B------:R-:W-:Y:S01]  /*6860*/  USEL UR42, UR40, URZ, UP0 ;  /* 0x000000ff282a7287 */ /* 0x000fe20008000000 */
[----:B------:R-:W-:Y:S11]  /*6870*/  @P0 BRA `(.L_x_99) ;  /* 0x0000000000040947 */ /* 0x000ff60003800000 */
[----:B------:R-:W-:Y:S04]  /*6880*/  DEPBAR.LE SB0, 0x1 ;  /* 0x000080400000791a */ /* 0x000fe80000000000 */
.L_x_99:
[----:B------:R-:W-:Y:S05]  /*6890*/  BSYNC.RECONVERGENT B0 ;  /* 0x0000000000007941 */ /* 0x000fea0003800200 */
.L_x_98:
[----:B------:R-:W-:Y:S01]  /*68a0*/  BAR.SYNC.DEFER_BLOCKING 0x1, 0x80 ;  /* 0x0042000000007b1d */ /* 0x000fe20000010000 */
[----:B------:R-:W-:Y:S01]  /*68b0*/  ISETP.NE.AND P1, PT, R90, RZ, PT ;  /* 0x000000ff5a00720c */ /* 0x000fe20003f25270 */
[----:B------:R-:W-:Y:S01]  /*68c0*/  UISETP.NE.AND UP0, UPT, UR54, URZ, UPT ;  /* 0x000000ff3600728c */ /* 0x000fe2000bf05270 */
[----:B------:R-:W-:Y:S11]  /*68d0*/  LEA R3, R86, UR52, 0x3 ;  /* 0x0000003456037c11 */ /* 0x000ff6000f8e18ff */
[----:B------:R-:W-:Y:S01]  /*68e0*/  @P1 SHF.L.U32 R4, R39, 0x1f, RZ ;  /* 0x0000001f27041819 */ /* 0x000fe200000006ff */
[----:B------:R-:W-:Y:S06]  /*68f0*/  BRA.U !UP0, `(.L_x_100) ;  /* 0x0000000108287547 */ /* 0x000fec000b800000 */
[----:B------:R-:W2:Y:S01]  /*6900*/  S2R R0, SR_CgaCtaId ;  /* 0x0000000000007919 */ /* 0x000ea20000008800 */
[----:B------:R-:W-:Y:S05]  /*6910*/  IMAD.U32 R2, RZ, RZ, UR53 ;  /* 0x00000035ff027e24 */ /* 0x000fea000f8e00ff */
[C---:B------:R-:W-:Y:S01]  /*6920*/  @P1 LEA R5, R2.reuse, UR52, 0x3 ;  /* 0x0000003402051c11 */ /* 0x040fe2000f8e18ff */
[----:B------:R-:W-:Y:S04]  /*6930*/  VIADD R2, R2, 0x1 ;  /* 0x0000000102027836 */ /* 0x000fe80000000000 */
[----:B------:R-:W-:Y:S01]  /*6940*/  @P1 VIADD R5, R5, 0xe8 ;  /* 0x000000e805051836 */ /* 0x000fe20000000000 */
[C---:B------:R-:W-:Y:S04]  /*6950*/  ISETP.NE.AND P0, PT, R2.reuse, 0x3, PT ;  /* 0x000000030200780c */ /* 0x040fe80003f05270 */
[----:B------:R-:W-:Y:S04]  /*6960*/  SEL R2, R2, RZ, P0 ;  /* 0x000000ff02027207 */ /* 0x000fe80000000000 */
[----:B------:R-:W-:Y:S02]  /*6970*/  R2UR UR53, R2 ;  /* 0x00000000023572ca */ /* 0x000fe400000e0000 */
[----:B--2---:R-:W-:Y:S04]  /*6980*/  @P1 PRMT R0, R0, 0x654, R5 ;  /* 0x0000065400001816 */ /* 0x004fe80000000005 */
[----:B------:R2:W-:Y:S09]  /*6990*/  @P1 SYNCS.ARRIVE.TRANS64.RED.A1T0 RZ, [R0+URZ], RZ ;  /* 0x000000ff00ff19a7 */ /* 0x0005f200081004ff */
.L_x_100:
[----:B------:R-:W3:Y:S01]  /*69a0*/  @P1 SYNCS.PHASECHK.TRANS64.TRYWAIT P0, [R3+URZ+0xd0], R4 ;  /* 0x0000d004030015a7 */ /* 0x000ee200080011ff */
[----:B------:R-:W-:Y:S01]  /*69b0*/  BSSY B1, `(.L_x_101) ;  /* 0x0000013000017945 */ /* 0x000fe20003800000 */
[----:B---3--:R-:W-:Y:S03]  /*69c0*/  @P1 SEL R85, RZ, 0x1, !P0 ;  /* 0x00000001ff551807 */ /* 0x008fe60004000000 */
[----:B------:R-:W-:Y:S05]  /*69d0*/  @!P1 BRA `(.L_x_102) ;  /* 0x0000000000409947 */ /* 0x000fea0003800000 */
[----:B------:R-:W-:Y:S01]  /*69e0*/  ISETP.NE.AND P1, PT, R87, RZ, PT ;  /* 0x000000ff5700720c */ /* 0x000fe20003f25270 */
[----:B------:R-:W-:Y:S01]  /*69f0*/  BSSY B0, `(.L_x_103) ;  /* 0x0000009000007945 */ /* 0x000fe20003800000 */
[----:B------:R-:W-:Y:S11]  /*6a00*/  ISETP.NE.AND P0, PT, R85, RZ, PT ;  /* 0x000000ff5500720c */ /* 0x000ff60003f05270 */
[----:B------:R-:W-:Y:S05]  /*6a10*/  @P1 IMAD R2, R86, 0x800, R75 ;  /* 0x0000080056021824 */ /* 0x000fea00078e024b */
[----:B------:R-:W-:Y:S05]  /*6a20*/  @P1 LEA R2, R2, UR52, 0x1 ;  /* 0x0000003402021c11 */ /* 0x000fea000f8e08ff */
[----:B--2---:R-:W-:Y:S01]  /*6a30*/  @P1 IMAD.IADD R0, R91, 0x1, R2 ;  /* 0x000000015b001824 */ /* 0x004fe200078e0202 */
[----:B------:R-:W-:Y:S06]  /*6a40*/  @P0 BRA `(.L_x_104) ;  /* 0x00000000000c0947 */ /* 0x000fec0003800000 */
[----:B------:R-:W-:Y:S04]  /*6a50*/  SHF.L.U32 R4, R39, 0x1f, RZ ;  /* 0x0000001f27047819 */ /* 0x000fe800000006ff */
[----:B------:R-:W2:Y:S02]  /*6a60*/  SYNCS.PHASECHK.TRANS64.TRYWAIT P0, [R3+URZ+0xd0], R4 ;  /* 0x0000d004030075a7 */ /* 0x000ea400080011ff */
[----:B--2---:R-:W-:Y:S05]  /*6a70*/  @!P0 BRA `(.L_x_105) ;  /* 0x0000001400b88947 */ /* 0x004fea0003800000 */
.L_x_104:
[----:B------:R-:W-:Y:S05]  /*6a80*/  BSYNC B0 ;  /* 0x0000000000007941 */ /* 0x000fea0003800000 */
.L_x_103:
[----:B------:R-:W-:Y:S11]  /*6a90*/  ISETP.NE.AND P0, PT, R87, RZ, PT ;  /* 0x000000ff5700720c */ /* 0x000ff60003f05270 */
[----:B------:R-:W-:Y:S02]  /*6aa0*/  @!UPT UIADD3 URZ, UPT, UPT, URZ, URZ, URZ ;  /* 0x000000fffffff290 */ /* 0x000fe4000fffe0ff */
[----:B------:R-:W-:Y:S05]  /*6ab0*/  @P0 WARPSYNC.ALL ;  /* 0x0000000000000948 */ /* 0x000fea0003800000 */
[----:B------:R3:W4:Y:S04]  /*6ac0*/  @P0 LDSM.16.M88.4 R40, [R2+0x200] ;  /* 0x000200000228083b */ /* 0x0007280000000200 */
[----:B------:R3:W1:Y:S02]  /*6ad0*/  @P0 LDSM.16.M88.4 R48, [R0+0x200] ;  /* 0x000200000030083b */ /* 0x0006640000000200 */
.L_x_102:
[----:B------:R-:W-:Y:S05]  /*6ae0*/  BSYNC B1 ;  /* 0x0000000000017941 */ /* 0x000fea0003800000 */
.L_x_101:
[----:B--23--:R-:W-:Y:S05]  /*6af0*/  VIADD R0, R34, 0x20 ;  /* 0x0000002022007836 */ /* 0x00cfea0000000000 */
[----:B------:R-:W-:Y:S04]  /*6b00*/  SHF.R.U32.HI R0, RZ, 0x15, R0 ;  /* 0x00000015ff007819 */ /* 0x000fe80000011600 */
[----:B------:R-:W-:Y:S11]  /*6b10*/  LOP3.LUT P0, RZ, R0, 0x3, R77, 0x48, !PT ;  /* 0x0000000300ff7812 */ /* 0x000ff6000780484d */
[----:B------:R-:W-:Y:S02]  /*6b20*/  @!UPT UIADD3 URZ, UPT, UPT, URZ, URZ, URZ ;  /* 0x000000fffffff290 */ /* 0x000fe4000fffe0ff */
[----:B------:R-:W-:Y:S05]  /*6b30*/  @!P0 BRA `(.L_x_106) ;  /* 0x0000000000408947 */ /* 0x000fea0003800000 */
[----:B------:R-:W2:Y:S01]  /*6b40*/  LDCU.64 UR8, c[0x4][0x70] ;  /* 0x01000e00ff0877ac */ /* 0x000ea20008000a00 */
[----:B------:R-:W-:Y:S01]  /*6b50*/  MOV R3, 0x0 ;  /* 0x0000000000037802 */ /* 0x000fe20000000f00 */
[----:B------:R-:W-:Y:S02]  /*6b60*/  HFMA2 R12, -RZ, RZ, 0, 5.9604644775390625e-08 ;  /* 0x00000001ff0c7431 */ /* 0x000fe400000001ff */
[----:B------:R-:W-:Y:S02]  /*6b70*/  IMAD.MOV.U32 R8, RZ, RZ, 0x192 ;  /* 0x00000192ff087424 */ /* 0x000fe400078e00ff */
[----:B------:R-:W-:Y:S01]  /*6b80*/  IMAD.MOV.U32 R13, RZ, RZ, RZ ;  /* 0x000000ffff0d7224 */ /* 0x000fe200078e00ff */
[----:B------:R-:W3:Y:S01]  /*6b90*/  LDCU.64 UR6, c[0x4][0x78] ;  /* 0x01000f00ff0677ac */ /* 0x000ee20008000a00 */
[----:B------:R-:W1:Y:S01]  /*6ba0*/  LDC.64 R2, c[0x4][R3] ;  /* 0x0100000003027b82 */ /* 0x000e620000000a00 */
[----:B------:R-:W5:Y:S01]  /*6bb0*/  LDCU.64 UR4, c[0x4][0x10] ;  /* 0x01000200ff0477ac */ /* 0x000f620008000a00 */
[----:B--2---:R-:W-:Y:S01]  /*6bc0*/  MOV R5, UR9 ;  /* 0x0000000900057c02 */ /* 0x004fe20008000f00 */
[----:B------:R-:W-:Y:S01]  /*6bd0*/  IMAD.U32 R4, RZ, RZ, UR8 ;  /* 0x00000008ff047e24 */ /* 0x000fe2000f8e00ff */
[----:B---3--:R-:W-:Y:S01]  /*6be0*/  MOV R7, UR7 ;  /* 0x0000000700077c02 */ /* 0x008fe20008000f00 */
[----:B------:R-:W-:Y:S01]  /*6bf0*/  IMAD.U32 R6, RZ, RZ, UR6 ;  /* 0x00000006ff067e24 */ /* 0x000fe2000f8e00ff */
[----:B-----5:R-:W-:Y:S01]  /*6c00*/  MOV R11, UR5 ;  /* 0x00000005000b7c02 */ /* 0x020fe20008000f00 */
[----:B------:R-:W-:Y:S02]  /*6c10*/  IMAD.U32 R10, RZ, RZ, UR4 ;  /* 0x00000004ff0a7e24 */ /* 0x000fe4000f8e00ff */
[----:B------:R-:W-:Y:S07]  /*6c20*/  LEPC R20, `(.L_x_106) ;  /* 0x000000001014794e */ /* 0x000fee0000000000 */
[----:B-1--4-:R-:W-:Y:S05]  /*6c30*/  CALL.ABS.NOINC R2 ;  /* 0x0000000002007343 */ /* 0x012fea0003c00000 */
.L_x_106:
[----:B------:R-:W-:Y:S01]  /*6c40*/  ISETP.NE.AND P1, PT, R76, RZ, PT ;  /* 0x000000ff4c00720c */ /* 0x000fe20003f25270 */
[----:B------:R-:W-:Y:S05]  /*6c50*/  WARPSYNC.ALL ;  /* 0x0000000000007948 */ /* 0x000fea0003800000 */
[----:B------:R-:W-:Y:S01]  /*6c60*/  R2UR UR4, R34 ;  /* 0x00000000220472ca */ /* 0x000fe200000e0000 */
[--C-:B----4-:R-:W-:Y:S01]  /*6c70*/  HADD2.F32 R20, -RZ, R40.reuse.H0_H0 ;  /* 0x20000028ff147230 */ /* 0x110fe20000004100 */
[----:B------:R-:W-:Y:S01]  /*6c80*/  R2UR UR5, R84 ;  /* 0x00000000540572ca */ /* 0x000fe200000e0000 */
[----:B------:R-:W-:Y:S01]  /*6c90*/  HADD2.F32 R36, -RZ, R40.H1_H1 ;  /* 0x30000028ff247230 */ /* 0x000fe20000004100 */
[----:B------:R-:W-:Y:S01]  /*6ca0*/  MOV R84, UR42 ;  /* 0x0000002a00547c02 */ /* 0x000fe20008000f00 */
[--C-:B------:R-:W-:Y:S01]  /*6cb0*/  HADD2.F32 R21, -RZ, R41.reuse.H0_H0 ;  /* 0x20000029ff157230 */ /* 0x100fe20000004100 */
[----:B------:R-:W-:Y:S01]  /*6cc0*/  BSSY.RECONVERGENT B0, `(.L_x_107) ;  /* 0x0000052000007945 */ /* 0x000fe20003800200 */
[----:B------:R-:W-:Y:S01]  /*6cd0*/  HADD2.F32 R38, -RZ, R41.H1_H1 ;  /* 0x30000029ff267230 */ /* 0x000fe20000004100 */
[----:B------:R-:W-:Y:S01]  /*6ce0*/  LEA R85, R84, R75, 0xb ;  /* 0x0000004b54557211 */ /* 0x000fe200078e58ff */
[--C-:B------:R-:W-:Y:S02]  /*6cf0*/  HADD2.F32 R37, -RZ, R42.reuse.H0_H0 ;  /* 0x2000002aff257230 */ /* 0x100fe40000004100 */
[----:B------:R-:W-:Y:S01]  /*6d00*/  HADD2.F32 R40, -RZ, R42.H1_H1 ;  /* 0x3000002aff287230 */ /* 0x000fe20000004100 */
[----:B-1----:R-:W-:Y:S01]  /*6d10*/  LEA R92, R85, UR52, 0x1 ;  /* 0x00000034555c7c11 */ /* 0x002fe2000f8e08ff */
[----:B------:R-:W1:Y:S01]  /*6d20*/  LDTM.16dp256bit.x4 R4, tmem[UR4+0x20] ;  /* 0x00002004000479ee */ /* 0x000e620008120000 */
[----:B------:R-:W-:Y:S01]  /*6d30*/  NOP ;  /* 0x0000000000007918 */ /* 0x000fe20000000000 */
[----:B------:R-:W-:Y:S01]  /*6d40*/  UIADD3 UR5, UPT, UPT, UR5, 0x130, URZ ;  /* 0x0000013005057890 */ /* 0x000fe2000fffe0ff */
[----:B------:R-:W-:Y:S01]  /*6d50*/  IADD3 R91, PT, PT, R91, 0x200, R92 ;  /* 0x000002005b5b7810 */ /* 0x000fe20007ffe05c */
[--C-:B------:R-:W-:Y:S02]  /*6d60*/  HADD2.F32 R39, -RZ, R43.reuse.H0_H0 ;  /* 0x2000002bff277230 */ /* 0x100fe40000004100 */
[----:B------:R-:W-:Y:S01]  /*6d70*/  UPRMT UR5, UR45, 0x654, UR5 ;  /* 0x000006542d057896 */ /* 0x000fe20008000005 */
[----:B------:R-:W-:Y:S02]  /*6d80*/  HADD2.F32 R42, -RZ, R43.H1_H1 ;  /* 0x3000002bff2a7230 */ /* 0x000fe40000004100 */
[--C-:B------:R-:W-:Y:S02]  /*6d90*/  HADD2.F32 R41, -RZ, R48.reuse.H0_H0 ;  /* 0x20000030ff297230 */ /* 0x100fe40000004100 */
[----:B------:R-:W-:Y:S02]  /*6da0*/  HADD2.F32 R43, -RZ, R48.H1_H1 ;  /* 0x30000030ff2b7230 */ /* 0x000fe40000004100 */
[--C-:B------:R-:W-:Y:S02]  /*6db0*/  HADD2.F32 R44, -RZ, R49.reuse.H0_H0 ;  /* 0x20000031ff2c7230 */ /* 0x100fe40000004100 */
[----:B-1----:R-:W-:Y:S01]  /*6dc0*/  SYNCS.ARRIVE.TRANS64.RED.A1T0 RZ, [UR5], RZ ;  /* 0x000000ffffff79a7 */ /* 0x002fe20008100405 */
[----:B------:R-:W-:Y:S02]  /*6dd0*/  HADD2.F32 R46, -RZ, R49.H1_H1 ;  /* 0x30000031ff2e7230 */ /* 0x000fe40000004100 */
[--C-:B------:R-:W-:Y:S02]  /*6de0*/  HADD2.F32 R45, -RZ, R50.reuse.H0_H0 ;  /* 0x20000032ff2d7230 */ /* 0x100fe40000004100 */
[----:B------:R-:W-:Y:S02]  /*6df0*/  HADD2.F32 R48, -RZ, R50.H1_H1 ;  /* 0x30000032ff307230 */ /* 0x000fe40000004100 */
[--C-:B------:R-:W-:Y:S02]  /*6e00*/  HADD2.F32 R47, -RZ, R51.reuse.H0_H0 ;  /* 0x20000033ff2f7230 */ /* 0x100fe40000004100 */
[C---:B------:R-:W-:Y:S01]  /*6e10*/  FMUL R4, R33.reuse, R4 ;  /* 0x0000000421047220 */ /* 0x040fe20000400000 */
[C---:B------:R-:W-:Y:S01]  /*6e20*/  FMUL R5, R33.reuse, R5 ;  /* 0x0000000521057220 */ /* 0x040fe20000400000 */
[C---:B------:R-:W-:Y:S01]  /*6e30*/  FMUL R6, R33.reuse, R6 ;  /* 0x0000000621067220 */ /* 0x040fe20000400000 */
[----:B------:R-:W-:Y:S01]  /*6e40*/  FMUL R7, R33, R7 ;  /* 0x0000000721077220 */ /* 0x000fe20000400000 */
[C---:B------:R-:W-:Y:S01]  /*6e50*/  FFMA R4, R35.reuse, R20, R4 ;  /* 0x0000001423047223 */ /* 0x040fe20000000004 */
[C---:B------:R-:W-:Y:S01]  /*6e60*/  FFMA R5, R35.reuse, R36, R5 ;  /* 0x0000002423057223 */ /* 0x040fe20000000005 */
[C---:B------:R-:W-:Y:S01]  /*6e70*/  FFMA R6, R35.reuse, R21, R6 ;  /* 0x0000001523067223 */ /* 0x040fe20000000006 */
[----:B------:R-:W-:Y:S01]  /*6e80*/  FFMA R7, R35, R38, R7 ;  /* 0x0000002623077223 */ /* 0x000fe20000000007 */
[C---:B------:R-:W-:Y:S01]  /*6e90*/  FMUL R8, R33.reuse, R8 ;  /* 0x0000000821087220 */ /* 0x040fe20000400000 */
[----:B------:R-:W-:Y:S01]  /*6ea0*/  FMUL R9, R33, R9 ;  /* 0x0000000921097220 */ /* 0x000fe20000400000 */
[----:B------:R-:W-:Y:S01]  /*6eb0*/  F2FP.F16.F32.PACK_AB R68, R5, R4 ;  /* 0x000000040544723e */ /* 0x000fe200000000ff */
[----:B------:R-:W-:Y:S01]  /*6ec0*/  FMUL R10, R33, R10 ;  /* 0x0000000a210a7220 */ /* 0x000fe20000400000 */
[----:B------:R-:W-:Y:S01]  /*6ed0*/  F2FP.F16.F32.PACK_AB R69, R7, R6 ;  /* 0x000000060745723e */ /* 0x000fe200000000ff */
[C---:B------:R-:W-:Y:S01]  /*6ee0*/  FFMA R8, R35.reuse, R37, R8 ;  /* 0x0000002523087223 */ /* 0x040fe20000000008 */
[----:B------:R-:W-:Y:S01]  /*6ef0*/  FFMA R9, R35, R40, R9 ;  /* 0x0000002823097223 */ /* 0x000fe20000000009 */
[C---:B------:R-:W-:Y:S01]  /*6f00*/  FMUL R11, R33.reuse, R11 ;  /* 0x0000000b210b7220 */ /* 0x040fe20000400000 */
[C---:B------:R-:W-:Y:S01]  /*6f10*/  FMUL R0, R33.reuse, R12 ;  /* 0x0000000c21007220 */ /* 0x040fe20000400000 */
[----:B------:R-:W-:Y:S01]  /*6f20*/  FMUL R2, R33, R13 ;  /* 0x0000000d21027220 */ /* 0x000fe20000400000 */
[----:B------:R-:W-:Y:S01]  /*6f30*/  FFMA R10, R35, R39, R10 ;  /* 0x00000027230a7223 */ /* 0x000fe2000000000a */
        /* <DEDUP_REMOVED lines=8> */
[----:B------:R-:W-:Y:S02]  /*6fc0*/  HADD2.F32 R50, -RZ, R51.H1_H1 ;  /* 0x30000033ff327230 */ /* 0x000fe40000004100 */
[----:B------:R-:W-:Y:S01]  /*6fd0*/  FMUL R14, R33, R18 ;  /* 0x00000012210e7220 */ /* 0x000fe20000400000 */
[----:B------:R-:W-:Y:S01]  /*6fe0*/  FFMA R15, R35, R46, R15 ;  /* 0x0000002e230f7223 */ /* 0x000fe2000000000f */
        /* <DEDUP_REMOVED lines=26> */
[----:B------:R-:W-:Y:S02]  /*7190*/  UIADD3 UR9, UPT, UPT, UR41, 0x20, URZ ;  /* 0x0000002029097890 */ /* 0x000fe4000fffe0ff */
[----:B------:R-:W-:Y:S02]  /*71a0*/  UIADD3 UR8, UPT, UPT, UR4, 0x200, URZ ;  /* 0x0000020004087890 */ /* 0x000fe4000fffe0ff */
[----:B------:R-:W-:Y:S09]  /*71b0*/  UIADD3.X UR7, UPT, UPT, URZ, UR57, URZ, UP0, !UPT ;  /* 0x00000039ff077290 */ /* 0x000ff200087fe4ff */
[----:B------:R2:W-:Y:S02]  /*71c0*/  UTMASTG.4D.IM2COL [UR8], [UR6] ;  /* 0x00000008060073b5 */ /* 0x0005e40008058000 */
[----:B--2---:R0:W-:Y:S02]  /*71d0*/  UTMACMDFLUSH ;  /* 0x00000000000079b7 */ /* 0x0041e40000000000 */
.L_x_108:
[----:B------:R-:W-:Y:S05]  /*71e0*/  BSYNC.RECONVERGENT B0 ;  /* 0x0000000000007941 */ /* 0x000fea0003800200 */
.L_x_107:
[----:B------:R-:W-:Y:S01]  /*71f0*/  UIADD3 UR42, UPT, UPT, UR42, 0x1, URZ ;  /* 0x000000012a2a7890 */ /* 0x000fe2000fffe0ff */
[----:B------:R-:W-:Y:S03]  /*7200*/  BSSY.RECONVERGENT B0, `(.L_x_109) ;  /* 0x0000008000007945 */ /* 0x000fe60003800200 */
[----:B------:R-:W-:Y:S04]  /*7210*/  UISETP.NE.AND UP0, UPT, UR42, 0x3, UPT ;  /* 0x000000032a00788c */ /* 0x000fe8000bf05270 */
[----:B------:R-:W-:Y:S02]  /*7220*/  UISETP.EQ.XOR UP1, UPT, UR40, 0x3, !UP0 ;  /* 0x000000032800788c */ /* 0x000fe4000c722a70 */
[----:B------:R-:W-:Y:S04]  /*7230*/  USEL UR58, UR42, URZ, UP0 ;  /* 0x000000ff2a3a7287 */ /* 0x000fe80008000000 */
[----:B------:R-:W-:Y:S01]  /*7240*/  PLOP3.LUT P0, PT, PT, PT, UP1, 0x80, 0x8 ;  /* 0x000000000008781c */ /* 0x000fe20003f0f018 */
[----:B------:R-:W-:Y:S01]  /*7250*/  @!UPT UIADD3 URZ, UPT, UPT, URZ, URZ, URZ ;  /* 0x000000fffffff290 */ /* 0x000fe2000fffe0ff */
[----:B------:R-:W-:Y:S11]  /*7260*/  @P1 BRA `(.L_x_110) ;  /* 0x0000000000041947 */ /* 0x000ff60003800000 */
[----:B------:R-:W-:Y:S04]  /*7270*/  DEPBAR.LE SB0, 0x1 ;  /* 0x000080400000791a */ /* 0x000fe80000000000 */
.L_x_110:
[----:B------:R-:W-:Y:S05]  /*7280*/  BSYNC.RECONVERGENT B0 ;  /* 0x0000000000007941 */ /* 0x000fea0003800200 */
.L_x_109:
[----:B------:R-:W-:Y:S01]  /*7290*/  BAR.SYNC.DEFER_BLOCKING 0x1, 0x80 ;  /* 0x0042000000007b1d */ /* 0x000fe20000010000 */
[----:B------:R-:W-:Y:S01]  /*72a0*/  SEL R3, RZ, 0x1, !P0 ;  /* 0x00000001ff037807 */ /* 0x000fe20004000000 */
[----:B------:R-:W-:Y:S01]  /*72b0*/  UISETP.NE.AND UP0, UPT, UR54, -0x2, UPT ;  /* 0xfffffffe3600788c */ /* 0x000fe2000bf05270 */
[----:B------:R-:W-:Y:S02]  /*72c0*/  VIADD R0, R30, 0x1 ;  /* 0x000000011e007836 */ /* 0x000fe40000000000 */
[----:B------:R-:W-:Y:S06]  /*72d0*/  LOP3.LUT R74, R74, R3, RZ, 0x3c, !PT ;  /* 0x000000034a4a7212 */ /* 0x000fec00078e3cff */
[----:B------:R-:W-:Y:S05]  /*72e0*/  BRA.U !UP0, `(.L_x_111) ;  /* 0x00000001082c7547 */ /* 0x000fea000b800000 */
[----:B------:R-:W-:Y:S01]  /*72f0*/  ISETP.NE.AND P1, PT, R90, RZ, PT ;  /* 0x000000ff5a00720c */ /* 0x000fe20003f25270 */
[----:B------:R-:W2:Y:S01]  /*7300*/  S2R R2, SR_CgaCtaId ;  /* 0x0000000000027919 */ /* 0x000ea20000008800 */
[----:B------:R-:W-:Y:S11]  /*7310*/  IMAD.U32 R3, RZ, RZ, UR53 ;  /* 0x00000035ff037e24 */ /* 0x000ff6000f8e00ff */
        /* <DEDUP_REMOVED lines=8> */
.L_x_111:
[----:B------:R-:W-:Y:S01]  /*73a0*/  ISETP.NE.AND P1, PT, R81, RZ, PT ;  /* 0x000000ff5100720c */ /* 0x000fe20003f25270 */
[----:B------:R-:W-:Y:S01]  /*73b0*/  UIADD3 UR54, UPT, UPT, UR54, 0x2, URZ ;  /* 0x0000000236367890 */ /* 0x000fe2000fffe0ff */
[----:B------:R-:W-:Y:S01]  /*73c0*/  ISETP.NE.AND P0, PT, R0, 0x2, PT ;  /* 0x000000020000780c */ /* 0x000fe20003f05270 */
[----:B------:R-:W-:Y:S01]  /*73d0*/  IMAD.IADD R18, R29, 0x1, R62 ;  /* 0x000000011d127824 */ /* 0x000fe200078e023e */
[----:B------:R-:W-:Y:S01]  /*73e0*/  LOP3.LUT R72, R72, 0x1, RZ, 0x3c, !PT ;  /* 0x0000000148487812 */ /* 0x000fe200078e3cff */
[----:B------:R-:W-:Y:S01]  /*73f0*/  IMAD.IADD R45, R31, 0x1, R64 ;  /* 0x000000011f2d7824 */ /* 0x000fe200078e0240 */
[----:B--2---:R-:W-:Y:S01]  /*7400*/  SEL R2, RZ, 0x1, P0 ;  /* 0x00000001ff027807 */ /* 0x004fe20000000000 */
[----:B------:R-:W-:Y:S01]  /*7410*/  IMAD.MOV.U32 R19, RZ, RZ, R79 ;  /* 0x000000ffff137224 */ /* 0x000fe200078e004f */
[----:B------:R-:W-:Y:S02]  /*7420*/  SEL R30, R0, RZ, P0 ;  /* 0x000000ff001e7207 */ /* 0x000fe40000000000 */
[----:B------:R-:W-:Y:S03]  /*7430*/  LOP3.LUT R73, R73, R2, RZ, 0x3c, !PT ;  /* 0x0000000249497212 */ /* 0x000fe600078e3cff */
[----:B------:R-:W-:Y:S05]  /*7440*/  @P1 BRA `(.L_x_112) ;  /* 0xffffffdc00dc1947 */ /* 0x000fea000383ffff */
[----:B------:R-:W-:-:S13]  /*7450*/  ISETP.NE.AND P1, PT, R78, RZ, PT ;  /* 0x000000ff4e00720c */ /* 0x000fda0003f25270 */
[----:B------:R-:W-:Y:S05]  /*7460*/  @!P1 BRA `(.L_x_113) ;  /* 0x0000000000489947 */ /* 0x000fea0003800000 */
[----:B------:R-:W2:Y:S02]  /*7470*/  LDCU.64 UR4, c[0x0][0x890] ;  /* 0x00011200ff0477ac */ /* 0x000ea40008000a00 */
[----:B--2---:R-:W-:-:S04]  /*7480*/  UISETP.NE.U32.AND UP0, UPT, UR4, URZ, UPT ;  /* 0x000000ff0400728c */ /* 0x004fc8000bf05070 */
[----:B------:R-:W-:-:S09]  /*7490*/  UISETP.NE.AND.EX UP0, UPT, UR5, URZ, UPT, UP0 ;  /* 0x000000ff0500728c */ /* 0x000fd2000bf05300 */
[----:B------:R-:W-:Y:S05]  /*74a0*/  BRA.U UP0, `(.L_x_114) ;  /* 0x00000001000c7547 */ /* 0x000fea000b800000 */
[----:B------:R-:W-:-:S13]  /*74b0*/  FSETP.NEU.AND P0, PT, R35, RZ, PT ;  /* 0x000000ff2300720b */ /* 0x000fda0003f0d000 */
[----:B------:R-:W-:Y:S05]  /*74c0*/  @!P0 EXIT ;  /* 0x000000000000894d */ /* 0x000fea0003800000 */
[----:B------:R-:W-:Y:S05]  /*74d0*/  BRA `(.L_x_113) ;  /* 0x00000000002c7947 */ /* 0x000fea0003800000 */
.L_x_114:
[----:B------:R-:W-:Y:S01]  /*74e0*/  ISETP.NE.AND P0, PT, R89, RZ, PT ;  /* 0x000000ff5900720c */ /* 0x000fe20003f05270 */
[----:B------:R-:W-:-:S12]  /*74f0*/  BSSY.RECONVERGENT B0, `(.L_x_113) ;  /* 0x0000009000007945 */ /* 0x000fd80003800200 */
[----:B------:R-:W-:Y:S05]  /*7500*/  @P0 BRA `(.L_x_115) ;  /* 0x0000000000140947 */ /* 0x000fea0003800000 */
[----:B------:R-:W2:Y:S02]  /*7510*/  LDCU.64 UR4, c[0x0][0x888] ;  /* 0x00011100ff0477ac */ /* 0x000ea40008000a00 */
[----:B--2---:R-:W-:-:S04]  /*7520*/  ISETP.NE.U32.AND P0, PT, RZ, UR4, PT ;  /* 0x00000004ff007c0c */ /* 0x004fc8000bf05070 */
[----:B------:R-:W-:-:S13]  /*7530*/  ISETP.NE.AND.EX P0, PT, RZ, UR5, PT, P0 ;  /* 0x00000005ff007c0c */ /* 0x000fda000bf05300 */
[----:B------:R-:W-:Y:S05]  /*7540*/  @!P0 EXIT ;  /* 0x000000000000894d */ /* 0x000fea0003800000 */
[----:B------:R-:W-:Y:S05]  /*7550*/  BRA `(.L_x_116) ;  /* 0x0000000000087947 */ /* 0x000fea0003800000 */
.L_x_115:
[----:B------:R-:W-:-:S13]  /*7560*/  FSETP.NEU.AND P0, PT, R35, RZ, PT ;  /* 0x000000ff2300720b */ /* 0x000fda0003f0d000 */
[----:B------:R-:W-:Y:S05]  /*7570*/  @!P0 EXIT ;  /* 0x000000000000894d */ /* 0x000fea0003800000 */
.L_x_116:
[----:B------:R-:W-:Y:S05]  /*7580*/  BSYNC.RECONVERGENT B0 ;  /* 0x0000000000007941 */ /* 0x000fea0003800200 */
.L_x_113:
[----:B------:R-:W-:Y:S01]  /*7590*/  ULEA UR4, UR53, UR52, 0x3 ;  /* 0x0000003435047291 */ /* 0x000fe2000f8e18ff */
[----:B------:R-:W-:-:S04]  /*75a0*/  DEPBAR.LE SB0, 0x0 ;  /* 0x000080000000791a */ /* 0x000fc80000000000 */
[----:B------:R-:W-:-:S04]  /*75b0*/  UIADD3 UR4, UPT, UPT, UR4, 0xe8, URZ ;  /* 0x000000e804047890 */ /* 0x000fc8000fffe0ff */
[----:B------:R-:W-:-:S09]  /*75c0*/  UPRMT UR4, UR45, 0x654, UR4 ;  /* 0x000006542d047896 */ /* 0x000fd20008000004 */
[----:B------:R-:W-:Y:S01]  /*75d0*/  SYNCS.ARRIVE.TRANS64.RED.A1T0 RZ, [UR4], RZ ;  /* 0x000000ffffff79a7 */ /* 0x000fe20008100404 */
[----:B------:R-:W-:Y:S05]  /*75e0*/  EXIT ;  /* 0x000000000000794d */ /* 0x000fea0003800000 */
.L_x_20:
[----:B------:R-:W-:Y:S07]  /*75f0*/  MOV R2, UR9 ;  /* 0x0000000900027c02 */ /* 0x000fee0008000f00 */
.L_x_117:
[----:B-1----:R1:W2:Y:S02]  /*7600*/  SYNCS.PHASECHK.TRANS64.TRYWAIT P2, [R2+URZ+0x68], R5 ;  /* 0x00006805020075a7 */ /* 0x0022a400080411ff */
[----:B--2---:R-:W-:Y:S05]  /*7610*/  @!P2 NANOSLEEP.SYNCS 0x989680 ;  /* 0x009896800000a95d */ /* 0x004fea0003900000 */
[----:B------:R-:W2:Y:S02]  /*7620*/  @!P2 SYNCS.PHASECHK.TRANS64 P2, [R2+URZ+0x68], R5 ;  /* 0x000068050200a5a7 */ /* 0x000ea400080410ff */
[----:B--2---:R-:W-:Y:S05]  /*7630*/  @!P2 BRA `(.L_x_117) ;  /* 0xfffffffc00f0a947 */ /* 0x004fea000383ffff */
[----:B------:R-:W-:Y:S05]  /*7640*/  BRA `(.L_x_19) ;  /* 0xffffffa000ac7947 */ /* 0x000fea000383ffff */
.L_x_26:
[----:B------:R-:W-:Y:S07]  /*7650*/  MOV R2, UR9 ;  /* 0x0000000900027c02 */ /* 0x000fee0008000f00 */
.L_x_118:
[----:B-1----:R1:W2:Y:S02]  /*7660*/  SYNCS.PHASECHK.TRANS64.TRYWAIT P1, [R2+URZ+0x68], R5 ;  /* 0x00006805020075a7 */ /* 0x0022a400080211ff */
[----:B--2---:R-:W-:Y:S05]  /*7670*/  @!P1 NANOSLEEP.SYNCS 0x989680 ;  /* 0x009896800000995d */ /* 0x004fea0003900000 */
[----:B------:R-:W2:Y:S02]  /*7680*/  @!P1 SYNCS.PHASECHK.TRANS64 P1, [R2+URZ+0x68], R5 ;  /* 0x00006805020095a7 */ /* 0x000ea400080210ff */
[----:B--2---:R-:W-:Y:S05]  /*7690*/  @!P1 BRA `(.L_x_118) ;  /* 0xfffffffc00f09947 */ /* 0x004fea000383ffff */
[----:B------:R-:W-:Y:S05]  /*76a0*/  BRA `(.L_x_25) ;  /* 0xffffffa800107947 */ /* 0x000fea000383ffff */
.L_x_30:
[----:B-1----:R-:W-:-:S07]  /*76b0*/  MOV R2, UR22 ;  /* 0x0000001600027c02 */ /* 0x002fce0008000f00 */
.L_x_119:
[----:B-1----:R1:W4:Y:S02]  /*76c0*/  SYNCS.PHASECHK.TRANS64.TRYWAIT P1, [R2+URZ+0x110], R3 ;  /* 0x00011003020075a7 */ /* 0x00232400080211ff */
[----:B----4-:R-:W-:Y:S05]  /*76d0*/  @!P1 NANOSLEEP.SYNCS 0x989680 ;  /* 0x009896800000995d */ /* 0x010fea0003900000 */
[----:B------:R-:W4:Y:S02]  /*76e0*/  @!P1 SYNCS.PHASECHK.TRANS64 P1, [R2+URZ+0x110], R3 ;  /* 0x00011003020095a7 */ /* 0x000f2400080210ff */
[----:B----4-:R-:W-:Y:S05]  /*76f0*/  @!P1 BRA `(.L_x_119) ;  /* 0xfffffffc00f09947 */ /* 0x010fea000383ffff */
[----:B------:R-:W-:Y:S05]  /*7700*/  BRA `(.L_x_120) ;  /* 0xffffffa800d07947 */ /* 0x000fea000383ffff */
.L_x_34:
[----:B------:R-:W-:-:S07]  /*7710*/  MOV R0, UR4 ;  /* 0x0000000400007c02 */ /* 0x000fce0008000f00 */
.L_x_121:
[----:B-1----:R1:W4:Y:S02]  /*7720*/  SYNCS.PHASECHK.TRANS64.TRYWAIT P0, [R0+URZ], R3 ;  /* 0x00000003000075a7 */ /* 0x00232400080011ff */
[----:B----4-:R-:W-:Y:S05]  /*7730*/  @!P0 NANOSLEEP.SYNCS 0x989680 ;  /* 0x009896800000895d */ /* 0x010fea0003900000 */
[----:B------:R-:W4:Y:S02]  /*7740*/  @!P0 SYNCS.PHASECHK.TRANS64 P0, [R0+URZ], R3 ;  /* 0x00000003000085a7 */ /* 0x000f2400080010ff */
[----:B----4-:R-:W-:Y:S05]  /*7750*/  @!P0 BRA `(.L_x_121) ;  /* 0xfffffffc00f08947 */ /* 0x010fea000383ffff */
[----:B------:R-:W-:Y:S05]  /*7760*/  BRA `(.L_x_122) ;  /* 0xffffffb000287947 */ /* 0x000fea000383ffff */
.L_x_35:
[----:B------:R-:W-:-:S07]  /*7770*/  MOV R0, UR4 ;  /* 0x0000000400007c02 */ /* 0x000fce0008000f00 */
.L_x_123:
[----:B-1----:R1:W4:Y:S02]  /*7780*/  SYNCS.PHASECHK.TRANS64.TRYWAIT P0, [R0+URZ], R3 ;  /* 0x00000003000075a7 */ /* 0x00232400080011ff */
[----:B----4-:R-:W-:Y:S05]  /*7790*/  @!P0 NANOSLEEP.SYNCS 0x989680 ;  /* 0x009896800000895d */ /* 0x010fea0003900000 */
[----:B------:R-:W4:Y:S02]  /*77a0*/  @!P0 SYNCS.PHASECHK.TRANS64 P0, [R0+URZ], R3 ;  /* 0x00000003000085a7 */ /* 0x000f2400080010ff */
[----:B----4-:R-:W-:Y:S05]  /*77b0*/  @!P0 BRA `(.L_x_123) ;  /* 0xfffffffc00f08947 */ /* 0x010fea000383ffff */
[----:B------:R-:W-:Y:S05]  /*77c0*/  BRA `(.L_x_124) ;  /* 0xffffffb000387947 */ /* 0x000fea000383ffff */
.L_x_36:
[----:B------:R-:W-:-:S07]  /*77d0*/  MOV R0, UR4 ;  /* 0x0000000400007c02 */ /* 0x000fce0008000f00 */
.L_x_125:
[----:B-1----:R1:W4:Y:S02]  /*77e0*/  SYNCS.PHASECHK.TRANS64.TRYWAIT P0, [R0+URZ], R3 ;  /* 0x00000003000075a7 */ /* 0x00232400080011ff */
[----:B----4-:R-:W-:Y:S05]  /*77f0*/  @!P0 NANOSLEEP.SYNCS 0x989680 ;  /* 0x009896800000895d */ /* 0x010fea0003900000 */
[----:B------:R-:W4:Y:S02]  /*7800*/  @!P0 SYNCS.PHASECHK.TRANS64 P0, [R0+URZ], R3 ;  /* 0x00000003000085a7 */ /* 0x000f2400080010ff */
[----:B----4-:R-:W-:Y:S05]  /*7810*/  @!P0 BRA `(.L_x_125) ;  /* 0xfffffffc00f08947 */ /* 0x010fea000383ffff */
[----:B------:R-:W-:Y:S05]  /*7820*/  BRA `(.L_x_126) ;  /* 0xffffffb000487947 */ /* 0x000fea000383ffff */
.L_x_37:
[----:B------:R-:W-:-:S07]  /*7830*/  MOV R0, UR4 ;  /* 0x0000000400007c02 */ /* 0x000fce0008000f00 */
.L_x_127:
[----:B-1----:R1:W4:Y:S02]  /*7840*/  SYNCS.PHASECHK.TRANS64.TRYWAIT P0, [R0+URZ], R3 ;  /* 0x00000003000075a7 */ /* 0x00232400080011ff */
[----:B----4-:R-:W-:Y:S05]  /*7850*/  @!P0 NANOSLEEP.SYNCS 0x989680 ;  /* 0x009896800000895d */ /* 0x010fea0003900000 */
[----:B------:R-:W4:Y:S02]  /*7860*/  @!P0 SYNCS.PHASECHK.TRANS64 P0, [R0+URZ], R3 ;  /* 0x00000003000085a7 */ /* 0x000f2400080010ff */
[----:B----4-:R-:W-:Y:S05]  /*7870*/  @!P0 BRA `(.L_x_127) ;  /* 0xfffffffc00f08947 */ /* 0x010fea000383ffff */
[----:B------:R-:W-:Y:S05]  /*7880*/  BRA `(.L_x_128) ;  /* 0xffffffb000587947 */ /* 0x000fea000383ffff */
.L_x_38:
[----:B------:R-:W-:-:S07]  /*7890*/  MOV R0, UR4 ;  /* 0x0000000400007c02 */ /* 0x000fce0008000f00 */
.L_x_129:
[----:B-1----:R1:W4:Y:S02]  /*78a0*/  SYNCS.PHASECHK.TRANS64.TRYWAIT P0, [R0+URZ], R3 ;  /* 0x00000003000075a7 */ /* 0x00232400080011ff */
[----:B----4-:R-:W-:Y:S05]  /*78b0*/  @!P0 NANOSLEEP.SYNCS 0x989680 ;  /* 0x009896800000895d */ /* 0x010fea0003900000 */
[----:B------:R-:W4:Y:S02]  /*78c0*/  @!P0 SYNCS.PHASECHK.TRANS64 P0, [R0+URZ], R3 ;  /* 0x00000003000085a7 */ /* 0x000f2400080010ff */
[----:B----4-:R-:W-:Y:S05]  /*78d0*/  @!P0 BRA `(.L_x_129) ;  /* 0xfffffffc00f08947 */ /* 0x010fea000383ffff */
[----:B------:R-:W-:Y:S05]  /*78e0*/  BRA `(.L_x_130) ;  /* 0xffffffb000687947 */ /* 0x000fea000383ffff */
.L_x_39:
[----:B------:R-:W-:-:S07]  /*78f0*/  MOV R0, UR4 ;  /* 0x0000000400007c02 */ /* 0x000fce0008000f00 */
.L_x_131:
[----:B-1----:R1:W4:Y:S02]  /*7900*/  SYNCS.PHASECHK.TRANS64.TRYWAIT P0, [R0+URZ], R3 ;  /* 0x00000003000075a7 */ /* 0x00232400080011ff */
[----:B----4-:R-:W-:Y:S05]  /*7910*/  @!P0 NANOSLEEP.SYNCS 0x989680 ;  /* 0x009896800000895d */ /* 0x010fea0003900000 */
[----:B------:R-:W4:Y:S02]  /*7920*/  @!P0 SYNCS.PHASECHK.TRANS64 P0, [R0+URZ], R3 ;  /* 0x00000003000085a7 */ /* 0x000f2400080010ff */
[----:B----4-:R-:W-:Y:S05]  /*7930*/  @!P0 BRA `(.L_x_131) ;  /* 0xfffffffc00f08947 */ /* 0x010fea000383ffff */
[----:B------:R-:W-:Y:S05]  /*7940*/  BRA `(.L_x_132) ;  /* 0xffffffb000787947 */ /* 0x000fea000383ffff */
.L_x_40:
[----:B------:R-:W-:-:S07]  /*7950*/  MOV R0, UR4 ;  /* 0x0000000400007c02 */ /* 0x000fce0008000f00 */
.L_x_133:
[----:B-1----:R1:W4:Y:S02]  /*7960*/  SYNCS.PHASECHK.TRANS64.TRYWAIT P0, [R0+URZ], R3 ;  /* 0x00000003000075a7 */ /* 0x00232400080011ff */
[----:B----4-:R-:W-:Y:S05]  /*7970*/  @!P0 NANOSLEEP.SYNCS 0x989680 ;  /* 0x009896800000895d */ /* 0x010fea0003900000 */
[----:B------:R-:W4:Y:S02]  /*7980*/  @!P0 SYNCS.PHASECHK.TRANS64 P0, [R0+URZ], R3 ;  /* 0x00000003000085a7 */ /* 0x000f2400080010ff */
[----:B----4-:R-:W-:Y:S05]  /*7990*/  @!P0 BRA `(.L_x_133) ;  /* 0xfffffffc00f08947 */ /* 0x010fea000383ffff */
[----:B------:R-:W-:Y:S05]  /*79a0*/  BRA `(.L_x_134) ;  /* 0xffffffb000887947 */ /* 0x000fea000383ffff */
.L_x_41:
[----:B------:R-:W-:-:S07]  /*79b0*/  MOV R0, UR4 ;  /* 0x0000000400007c02 */ /* 0x000fce0008000f00 */
.L_x_135:
[----:B-1----:R1:W4:Y:S02]  /*79c0*/  SYNCS.PHASECHK.TRANS64.TRYWAIT P0, [R0+URZ], R3 ;  /* 0x00000003000075a7 */ /* 0x00232400080011ff */
[----:B----4-:R-:W-:Y:S05]  /*79d0*/  @!P0 NANOSLEEP.SYNCS 0x989680 ;  /* 0x009896800000895d */ /* 0x010fea0003900000 */
[----:B------:R-:W4:Y:S02]  /*79e0*/  @!P0 SYNCS.PHASECHK.TRANS64 P0, [R0+URZ], R3 ;  /* 0x00000003000085a7 */ /* 0x000f2400080010ff */
[----:B----4-:R-:W-:Y:S05]  /*79f0*/  @!P0 BRA `(.L_x_135) ;  /* 0xfffffffc00f08947 */ /* 0x010fea000383ffff */
[----:B------:R-:W-:Y:S05]  /*7a00*/  BRA `(.L_x_136) ;  /* 0xffffffb000987947 */ /* 0x000fea000383ffff */
.L_x_42:
[----:B------:R-:W-:-:S07]  /*7a10*/  MOV R0, UR4 ;  /* 0x0000000400007c02 */ /* 0x000fce0008000f00 */
.L_x_137:
[----:B-1----:R1:W4:Y:S02]  /*7a20*/  SYNCS.PHASECHK.TRANS64.TRYWAIT P0, [R0+URZ], R3 ;  /* 0x00000003000075a7 */ /* 0x00232400080011ff */
[----:B----4-:R-:W-:Y:S05]  /*7a30*/  @!P0 NANOSLEEP.SYNCS 0x989680 ;  /* 0x009896800000895d */ /* 0x010fea0003900000 */
[----:B------:R-:W4:Y:S02]  /*7a40*/  @!P0 SYNCS.PHASECHK.TRANS64 P0, [R0+URZ], R3 ;  /* 0x00000003000085a7 */ /* 0x000f2400080010ff */
[----:B----4-:R-:W-:Y:S05]  /*7a50*/  @!P0 BRA `(.L_x_137) ;  /* 0xfffffffc00f08947 */ /* 0x010fea000383ffff */
[----:B------:R-:W-:Y:S05]  /*7a60*/  BRA `(.L_x_138) ;  /* 0xffffffb000a87947 */ /* 0x000fea000383ffff */
.L_x_43:
[----:B------:R-:W-:-:S07]  /*7a70*/  MOV R0, UR4 ;  /* 0x0000000400007c02 */ /* 0x000fce0008000f00 */
.L_x_139:
[----:B-1----:R1:W4:Y:S02]  /*7a80*/  SYNCS.PHASECHK.TRANS64.TRYWAIT P0, [R0+URZ], R3 ;  /* 0x00000003000075a7 */ /* 0x00232400080011ff */
[----:B----4-:R-:W-:Y:S05]  /*7a90*/  @!P0 NANOSLEEP.SYNCS 0x989680 ;  /* 0x009896800000895d */ /* 0x010fea0003900000 */
[----:B------:R-:W4:Y:S02]  /*7aa0*/  @!P0 SYNCS.PHASECHK.TRANS64 P0, [R0+URZ], R3 ;  /* 0x00000003000085a7 */ /* 0x000f2400080010ff */
[----:B----4-:R-:W-:Y:S05]  /*7ab0*/  @!P0 BRA `(.L_x_139) ;  /* 0xfffffffc00f08947 */ /* 0x010fea000383ffff */
[----:B------:R-:W-:Y:S05]  /*7ac0*/  BRA `(.L_x_140) ;  /* 0xffffffb000b87947 */ /* 0x000fea000383ffff */
.L_x_44:
[----:B------:R-:W-:-:S07]  /*7ad0*/  MOV R0, UR4 ;  /* 0x0000000400007c02 */ /* 0x000fce0008000f00 */
.L_x_141:
[----:B-1----:R1:W4:Y:S02]  /*7ae0*/  SYNCS.PHASECHK.TRANS64.TRYWAIT P0, [R0+URZ], R3 ;  /* 0x00000003000075a7 */ /* 0x00232400080011ff */
[----:B----4-:R-:W-:Y:S05]  /*7af0*/  @!P0 NANOSLEEP.SYNCS 0x989680 ;  /* 0x009896800000895d */ /* 0x010fea0003900000 */
[----:B------:R-:W4:Y:S02]  /*7b00*/  @!P0 SYNCS.PHASECHK.TRANS64 P0, [R0+URZ], R3 ;  /* 0x00000003000085a7 */ /* 0x000f2400080010ff */
[----:B----4-:R-:W-:Y:S05]  /*7b10*/  @!P0 BRA `(.L_x_141) ;  /* 0xfffffffc00f08947 */ /* 0x010fea000383ffff */
[----:B------:R-:W-:Y:S05]  /*7b20*/  BRA `(.L_x_142) ;  /* 0xffffffb000c87947 */ /* 0x000fea000383ffff */
.L_x_45:
[----:B------:R-:W-:-:S07]  /*7b30*/  MOV R0, UR4 ;  /* 0x0000000400007c02 */ /* 0x000fce0008000f00 */
.L_x_143:
[----:B-1----:R1:W4:Y:S02]  /*7b40*/  SYNCS.PHASECHK.TRANS64.TRYWAIT P0, [R0+URZ], R3 ;  /* 0x00000003000075a7 */ /* 0x00232400080011ff */
[----:B----4-:R-:W-:Y:S05]  /*7b50*/  @!P0 NANOSLEEP.SYNCS 0x989680 ;  /* 0x009896800000895d */ /* 0x010fea0003900000 */
[----:B------:R-:W4:Y:S02]  /*7b60*/  @!P0 SYNCS.PHASECHK.TRANS64 P0, [R0+URZ], R3 ;  /* 0x00000003000085a7 */ /* 0x000f2400080010ff */
[----:B----4-:R-:W-:Y:S05]  /*7b70*/  @!P0 BRA `(.L_x_143) ;  /* 0xfffffffc00f08947 */ /* 0x010fea000383ffff */
[----:B------:R-:W-:Y:S05]  /*7b80*/  BRA `(.L_x_144) ;  /* 0xffffffb000d87947 */ /* 0x000fea000383ffff */
.L_x_48:
[----:B------:R-:W-:-:S07]  /*7b90*/  MOV R4, UR45 ;  /* 0x0000002d00047c02 */ /* 0x000fce0008000f00 */
.L_x_145:
[----:B-1----:R1:W2:Y:S02]  /*7ba0*/  SYNCS.PHASECHK.TRANS64.TRYWAIT P1, [R4+URZ+0x118], R7 ;  /* 0x00011807040075a7 */ /* 0x0022a400080211ff */
[----:B--2---:R-:W-:Y:S05]  /*7bb0*/  @!P1 NANOSLEEP.SYNCS 0x989680 ;  /* 0x009896800000995d */ /* 0x004fea0003900000 */
[----:B------:R-:W2:Y:S02]  /*7bc0*/  @!P1 SYNCS.PHASECHK.TRANS64 P1, [R4+URZ+0x118], R7 ;  /* 0x00011807040095a7 */ /* 0x000ea400080210ff */
[----:B--2---:R-:W-:Y:S05]  /*7bd0*/  @!P1 BRA `(.L_x_145) ;  /* 0xfffffffc00f09947 */ /* 0x004fea000383ffff */
[----:B------:R-:W-:Y:S05]  /*7be0*/  BRA `(.L_x_146) ;  /* 0xffffffb400407947 */ /* 0x000fea000383ffff */
.L_x_49:
[----:B-1----:R-:W-:-:S07]  /*7bf0*/  MOV R4, UR45 ;  /* 0x0000002d00047c02 */ /* 0x002fce0008000f00 */
.L_x_147:
[----:B-1----:R1:W2:Y:S02]  /*7c00*/  SYNCS.PHASECHK.TRANS64.TRYWAIT P1, [R4+URZ+0x110], R5 ;  /* 0x00011005040075a7 */ /* 0x0022a400080211ff */
[----:B--2---:R-:W-:Y:S05]  /*7c10*/  @!P1 NANOSLEEP.SYNCS 0x989680 ;  /* 0x009896800000995d */ /* 0x004fea0003900000 */
[----:B------:R-:W2:Y:S02]  /*7c20*/  @!P1 SYNCS.PHASECHK.TRANS64 P1, [R4+URZ+0x110], R5 ;  /* 0x00011005040095a7 */ /* 0x000ea400080210ff */
[----:B--2---:R-:W-:Y:S05]  /*7c30*/  @!P1 BRA `(.L_x_147) ;  /* 0xfffffffc00f09947 */ /* 0x004fea000383ffff */
[----:B------:R-:W-:Y:S05]  /*7c40*/  BRA `(.L_x_148) ;  /* 0xffffffb400487947 */ /* 0x000fea000383ffff */
.L_x_57:
[----:B------:R-:W-:-:S07]  /*7c50*/  MOV R0, UR6 ;  /* 0x0000000600007c02 */ /* 0x000fce0008000f00 */
.L_x_149:
[----:B-1----:R1:W2:Y:S02]  /*7c60*/  SYNCS.PHASECHK.TRANS64.TRYWAIT P0, [R0+URZ+0x110], R5 ;  /* 0x00011005000075a7 */ /* 0x0022a400080011ff */
[----:B--2---:R-:W-:Y:S05]  /*7c70*/  @!P0 NANOSLEEP.SYNCS 0x989680 ;  /* 0x009896800000895d */ /* 0x004fea0003900000 */
[----:B------:R-:W2:Y:S02]  /*7c80*/  @!P0 SYNCS.PHASECHK.TRANS64 P0, [R0+URZ+0x110], R5 ;  /* 0x00011005000085a7 */ /* 0x000ea400080010ff */
[----:B--2---:R-:W-:Y:S05]  /*7c90*/  @!P0 BRA `(.L_x_149) ;  /* 0xfffffffc00f08947 */ /* 0x004fea000383ffff */
[----:B------:R-:W-:Y:S05]  /*7ca0*/  BRA `(.L_x_150) ;  /* 0xffffffb800cc7947 */ /* 0x000fea000383ffff */
.L_x_58:
[----:B------:R-:W-:-:S07]  /*7cb0*/  MOV R5, UR8 ;  /* 0x0000000800057c02 */ /* 0x000fce0008000f00 */
.L_x_151:
[----:B-1----:R1:W2:Y:S02]  /*7cc0*/  SYNCS.PHASECHK.TRANS64.TRYWAIT P0, [R5+URZ+0x130], R0 ;  /* 0x00013000050075a7 */ /* 0x0022a400080011ff */
[----:B--2---:R-:W-:Y:S05]  /*7cd0*/  @!P0 NANOSLEEP.SYNCS 0x989680 ;  /* 0x009896800000895d */ /* 0x004fea0003900000 */
[----:B------:R-:W2:Y:S02]  /*7ce0*/  @!P0 SYNCS.PHASECHK.TRANS64 P0, [R5+URZ+0x130], R0 ;  /* 0x00013000050085a7 */ /* 0x000ea400080010ff */
[----:B--2---:R-:W-:Y:S05]  /*7cf0*/  @!P0 BRA `(.L_x_151) ;  /* 0xfffffffc00f08947 */ /* 0x004fea000383ffff */
[----:B------:R-:W-:Y:S05]  /*7d00*/  BRA `(.L_x_152) ;  /* 0xffffffb800e87947 */ /* 0x000fea000383ffff */
.L_x_61:
[----:B-1----:R-:W-:Y:S07]  /*7d10*/  MOV R0, UR7 ;  /* 0x0000000700007c02 */ /* 0x002fee0008000f00 */
.L_x_153:
[----:B-1----:R1:W2:Y:S02]  /*7d20*/  SYNCS.PHASECHK.TRANS64.TRYWAIT P0, [R0+URZ], R5 ;  /* 0x00000005000075a7 */ /* 0x0022a400080011ff */
[----:B--2---:R-:W-:Y:S05]  /*7d30*/  @!P0 NANOSLEEP.SYNCS 0x989680 ;  /* 0x009896800000895d */ /* 0x004fea0003900000 */
[----:B------:R-:W2:Y:S02]  /*7d40*/  @!P0 SYNCS.PHASECHK.TRANS64 P0, [R0+URZ], R5 ;  /* 0x00000005000085a7 */ /* 0x000ea400080010ff */
[----:B--2---:R-:W-:Y:S05]  /*7d50*/  @!P0 BRA `(.L_x_153) ;  /* 0xfffffffc00f08947 */ /* 0x004fea000383ffff */
[----:B------:R-:W-:Y:S05]  /*7d60*/  BRA `(.L_x_60) ;  /* 0xffffffbc000c7947 */ /* 0x000fea000383ffff */
.L_x_64:
[----:B------:R-:W-:-:S07]  /*7d70*/  MOV R0, UR5 ;  /* 0x0000000500007c02 */ /* 0x000fce0008000f00 */
.L_x_154:
[----:B-1----:R1:W3:Y:S02]  /*7d80*/  SYNCS.PHASECHK.TRANS64.TRYWAIT P0, [R0+URZ], R3 ;  /* 0x00000003000075a7 */ /* 0x0022e400080011ff */
[----:B---3--:R-:W-:Y:S05]  /*7d90*/  @!P0 NANOSLEEP.SYNCS 0x989680 ;  /* 0x009896800000895d */ /* 0x008fea0003900000 */
[----:B------:R-:W3:Y:S02]  /*7da0*/  @!P0 SYNCS.PHASECHK.TRANS64 P0, [R0+URZ], R3 ;  /* 0x00000003000085a7 */ /* 0x000ee400080010ff */
[----:B---3--:R-:W-:Y:S05]  /*7db0*/  @!P0 BRA `(.L_x_154) ;  /* 0xfffffffc00f08947 */ /* 0x008fea000383ffff */
[----:B------:R-:W-:Y:S05]  /*7dc0*/  BRA `(.L_x_155) ;  /* 0xffffffc000007947 */ /* 0x000fea000383ffff */
.L_x_65:
[----:B------:R-:W-:-:S07]  /*7dd0*/  MOV R0, UR7 ;  /* 0x0000000700007c02 */ /* 0x000fce0008000f00 */
.L_x_156:
[----:B-1----:R1:W3:Y:S02]  /*7de0*/  SYNCS.PHASECHK.TRANS64.TRYWAIT P0, [R0+URZ], R3 ;  /* 0x00000003000075a7 */ /* 0x0022e400080011ff */
[----:B---3--:R-:W-:Y:S05]  /*7df0*/  @!P0 NANOSLEEP.SYNCS 0x989680 ;  /* 0x009896800000895d */ /* 0x008fea0003900000 */
[----:B------:R-:W3:Y:S02]  /*7e00*/  @!P0 SYNCS.PHASECHK.TRANS64 P0, [R0+URZ], R3 ;  /* 0x00000003000085a7 */ /* 0x000ee400080010ff */
[----:B---3--:R-:W-:Y:S05]  /*7e10*/  @!P0 BRA `(.L_x_156) ;  /* 0xfffffffc00f08947 */ /* 0x008fea000383ffff */
[----:B------:R-:W-:Y:S05]  /*7e20*/  BRA `(.L_x_157) ;  /* 0xffffffc0000c7947 */ /* 0x000fea000383ffff */
.L_x_70:
[----:B------:R-:W-:Y:S07]  /*7e30*/  MOV R0, UR7 ;  /* 0x0000000700007c02 */ /* 0x000fee0008000f00 */
.L_x_158:
[----:B--2---:R2:W3:Y:S02]  /*7e40*/  SYNCS.PHASECHK.TRANS64.TRYWAIT P0, [R0+URZ+0x110], R3 ;  /* 0x00011003000075a7 */ /* 0x0044e400080011ff */
[----:B---3--:R-:W-:Y:S05]  /*7e50*/  @!P0 NANOSLEEP.SYNCS 0x989680 ;  /* 0x009896800000895d */ /* 0x008fea0003900000 */
[----:B------:R-:W3:Y:S02]  /*7e60*/  @!P0 SYNCS.PHASECHK.TRANS64 P0, [R0+URZ+0x110], R3 ;  /* 0x00011003000085a7 */ /* 0x000ee400080010ff */
[----:B---3--:R-:W-:Y:S05]  /*7e70*/  @!P0 BRA `(.L_x_158) ;  /* 0xfffffffc00f08947 */ /* 0x008fea000383ffff */
[----:B------:R-:W-:Y:S05]  /*7e80*/  BRA `(.L_x_159) ;  /* 0xffffffc4001c7947 */ /* 0x000fea000383ffff */
.L_x_73:
[----:B------:R-:W-:Y:S07]  /*7e90*/  MOV R0, UR7 ;  /* 0x0000000700007c02 */ /* 0x000fee0008000f00 */
.L_x_160:
[----:B--2---:R2:W3:Y:S02]  /*7ea0*/  SYNCS.PHASECHK.TRANS64.TRYWAIT P0, [R0+URZ+0x108], R3 ;  /* 0x00010803000075a7 */ /* 0x0044e400080011ff */
[----:B---3--:R-:W-:Y:S05]  /*7eb0*/  @!P0 NANOSLEEP.SYNCS 0x989680 ;  /* 0x009896800000895d */ /* 0x008fea0003900000 */
[----:B------:R-:W3:Y:S02]  /*7ec0*/  @!P0 SYNCS.PHASECHK.TRANS64 P0, [R0+URZ+0x108], R3 ;  /* 0x00010803000085a7 */ /* 0x000ee400080010ff */
[----:B---3--:R-:W-:Y:S05]  /*7ed0*/  @!P0 BRA `(.L_x_160) ;  /* 0xfffffffc00f08947 */ /* 0x008fea000383ffff */
[----:B------:R-:W-:Y:S05]  /*7ee0*/  BRA `(.L_x_72) ;  /* 0xffffffc400f47947 */ /* 0x000fea000383ffff */
.L_x_76:
[----:B------:R-:W-:Y:S07]  /*7ef0*/  MOV R3, UR17 ;  /* 0x0000001100037c02 */ /* 0x000fee0008000f00 */
.L_x_161:
[----:B-1----:R1:W2:Y:S02]  /*7f00*/  SYNCS.PHASECHK.TRANS64.TRYWAIT P0, [R3+URZ+0xe8], R0 ;  /* 0x0000e800030075a7 */ /* 0x0022a400080011ff */
[----:B--2---:R-:W-:Y:S05]  /*7f10*/  @!P0 NANOSLEEP.SYNCS 0x989680 ;  /* 0x009896800000895d */ /* 0x004fea0003900000 */
[----:B------:R-:W2:Y:S02]  /*7f20*/  @!P0 SYNCS.PHASECHK.TRANS64 P0, [R3+URZ+0xe8], R0 ;  /* 0x0000e800030085a7 */ /* 0x000ea400080010ff */
[----:B--2---:R-:W-:Y:S05]  /*7f30*/  @!P0 BRA `(.L_x_161) ;  /* 0xfffffffc00f08947 */ /* 0x004fea000383ffff */
[----:B------:R-:W-:Y:S05]  /*7f40*/  BRA `(.L_x_162) ;  /* 0xffffffc800b07947 */ /* 0x000fea000383ffff */
.L_x_77:
[----:B------:R-:W-:Y:S07]  /*7f50*/  MOV R3, UR14 ;  /* 0x0000000e00037c02 */ /* 0x000fee0008000f00 */
.L_x_163:
[----:B-1----:R1:W2:Y:S02]  /*7f60*/  SYNCS.PHASECHK.TRANS64.TRYWAIT P0, [R3+URZ+0xe8], R12 ;  /* 0x0000e80c030075a7 */ /* 0x0022a400080011ff */
[----:B--2---:R-:W-:Y:S05]  /*7f70*/  @!P0 NANOSLEEP.SYNCS 0x989680 ;  /* 0x009896800000895d */ /* 0x004fea0003900000 */
[----:B------:R-:W2:Y:S02]  /*7f80*/  @!P0 SYNCS.PHASECHK.TRANS64 P0, [R3+URZ+0xe8], R12 ;  /* 0x0000e80c030085a7 */ /* 0x000ea400080010ff */
[----:B--2---:R-:W-:Y:S05]  /*7f90*/  @!P0 BRA `(.L_x_163) ;  /* 0xfffffffc00f08947 */ /* 0x004fea000383ffff */
[----:B------:R-:W-:Y:S05]  /*7fa0*/  BRA `(.L_x_164) ;  /* 0xffffffcc00487947 */ /* 0x000fea000383ffff */
.L_x_79:
[----:B------:R-:W-:-:S07]  /*7fb0*/  MOV R0, UR4 ;  /* 0x0000000400007c02 */ /* 0x000fce0008000f00 */
.L_x_165:
[----:B-1----:R1:W3:Y:S02]  /*7fc0*/  SYNCS.PHASECHK.TRANS64.TRYWAIT P0, [R0+URZ], R3 ;  /* 0x00000003000075a7 */ /* 0x0022e400080011ff */
[----:B---3--:R-:W-:Y:S05]  /*7fd0*/  @!P0 NANOSLEEP.SYNCS 0x989680 ;  /* 0x009896800000895d */ /* 0x008fea0003900000 */
[----:B------:R-:W3:Y:S02]  /*7fe0*/  @!P0 SYNCS.PHASECHK.TRANS64 P0, [R0+URZ], R3 ;  /* 0x00000003000085a7 */ /* 0x000ee400080010ff */
[----:B---3--:R-:W-:Y:S05]  /*7ff0*/  @!P0 BRA `(.L_x_165) ;  /* 0xfffffffc00f08947 */ /* 0x008fea000383ffff */
[----:B------:R-:W-:Y:S05]  /*8000*/  BRA `(.L_x_166) ;  /* 0xffffffcc00c07947 */ /* 0x000fea000383ffff */
.L_x_80:
[----:B-1----:R1:W3:Y:S02]  /*8010*/  SYNCS.PHASECHK.TRANS64.TRYWAIT P0, [R2+URZ], R3 ;  /* 0x00000003020075a7 */ /* 0x0022e400080011ff */
[----:B---3--:R-:W-:Y:S05]  /*8020*/  @!P0 NANOSLEEP.SYNCS 0x989680 ;  /* 0x009896800000895d */ /* 0x008fea0003900000 */
[----:B------:R-:W3:Y:S02]  /*8030*/  @!P0 SYNCS.PHASECHK.TRANS64 P0, [R2+URZ], R3 ;  /* 0x00000003020085a7 */ /* 0x000ee400080010ff */
[----:B---3--:R-:W-:Y:S05]  /*8040*/  @!P0 BRA `(.L_x_80) ;  /* 0xfffffffc00f08947 */ /* 0x008fea000383ffff */
[----:B------:R-:W-:Y:S05]  /*8050*/  BRA `(.L_x_167) ;  /* 0xffffffcc00ec7947 */ /* 0x000fea000383ffff */
.L_x_82:
[----:B------:R-:W-:Y:S07]  /*8060*/  MOV R0, UR52 ;  /* 0x0000003400007c02 */ /* 0x000fee0008000f00 */
.L_x_168:
[----:B-1----:R1:W2:Y:S02]  /*8070*/  SYNCS.PHASECHK.TRANS64.TRYWAIT P0, [R0+URZ+0x110], R3 ;  /* 0x00011003000075a7 */ /* 0x0022a400080011ff */
[----:B--2---:R-:W-:Y:S05]  /*8080*/  @!P0 NANOSLEEP.SYNCS 0x989680 ;  /* 0x009896800000895d */ /* 0x004fea0003900000 */
[----:B------:R-:W2:Y:S02]  /*8090*/  @!P0 SYNCS.PHASECHK.TRANS64 P0, [R0+URZ+0x110], R3 ;  /* 0x00011003000085a7 */ /* 0x000ea400080010ff */
[----:B--2---:R-:W-:Y:S05]  /*80a0*/  @!P0 BRA `(.L_x_168) ;  /* 0xfffffffc00f08947 */ /* 0x004fea000383ffff */
[----:B------:R-:W-:Y:S05]  /*80b0*/  BRA `(.L_x_169) ;  /* 0xffffffd000cc7947 */ /* 0x000fea000383ffff */
.L_x_92:
[----:B-1----:R1:W2:Y:S02]  /*80c0*/  SYNCS.PHASECHK.TRANS64.TRYWAIT P1, [R0+URZ+0xd0], R5 ;  /* 0x0000d005000075a7 */ /* 0x0022a400080211ff */
[----:B--2---:R-:W-:Y:S05]  /*80d0*/  @!P1 NANOSLEEP.SYNCS 0x989680 ;  /* 0x009896800000995d */ /* 0x004fea0003900000 */
[----:B------:R-:W2:Y:S02]  /*80e0*/  @!P1 SYNCS.PHASECHK.TRANS64 P1, [R0+URZ+0xd0], R5 ;  /* 0x0000d005000095a7 */ /* 0x000ea400080210ff */
[----:B--2---:R-:W-:Y:S05]  /*80f0*/  @!P1 BRA `(.L_x_92) ;  /* 0xfffffffc00f09947 */ /* 0x004fea000383ffff */
[----:B------:R-:W-:Y:S05]  /*8100*/  BRA `(.L_x_91) ;  /* 0xffffffdc00c47947 */ /* 0x000fea000383ffff */
.L_x_94:
[----:B-1----:R1:W4:Y:S02]  /*8110*/  SYNCS.PHASECHK.TRANS64.TRYWAIT P0, [R84+URZ+0x120], R3 ;  /* 0x00012003540075a7 */ /* 0x00232400080011ff */
[----:B----4-:R-:W-:Y:S05]  /*8120*/  @!P0 NANOSLEEP.SYNCS 0x989680 ;  /* 0x009896800000895d */ /* 0x010fea0003900000 */
[----:B------:R-:W4:Y:S02]  /*8130*/  @!P0 SYNCS.PHASECHK.TRANS64 P0, [R84+URZ+0x120], R3 ;  /* 0x00012003540085a7 */ /* 0x000f2400080010ff */
[----:B----4-:R-:W-:Y:S05]  /*8140*/  @!P0 BRA `(.L_x_94) ;  /* 0xfffffffc00f08947 */ /* 0x010fea000383ffff */
[----:B------:R-:W-:Y:S05]  /*8150*/  BRA `(.L_x_93) ;  /* 0xffffffe000187947 */ /* 0x000fea000383ffff */
.L_x_105:
[----:B--2---:R2:W3:Y:S02]  /*8160*/  SYNCS.PHASECHK.TRANS64.TRYWAIT P0, [R3+URZ+0xd0], R4 ;  /* 0x0000d004030075a7 */ /* 0x0044e400080011ff */
[----:B---3--:R-:W-:Y:S05]  /*8170*/  @!P0 NANOSLEEP.SYNCS 0x989680 ;  /* 0x009896800000895d */ /* 0x008fea0003900000 */
[----:B------:R-:W3:Y:S02]  /*8180*/  @!P0 SYNCS.PHASECHK.TRANS64 P0, [R3+URZ+0xd0], R4 ;  /* 0x0000d004030085a7 */ /* 0x000ee400080010ff */
[----:B---3--:R-:W-:Y:S05]  /*8190*/  @!P0 BRA `(.L_x_105) ;  /* 0xfffffffc00f08947 */ /* 0x008fea000383ffff */
[----:B------:R-:W-:Y:S05]  /*81a0*/  BRA `(.L_x_104) ;  /* 0xffffffe800347947 */ /* 0x000fea000383ffff */
        .weak           $__internal_0_$__cuda_sm10x_tcgen05_guardrail_trap_col_being_dealloced_not_returned_by_alloc
        .type           $__internal_0_$__cuda_sm10x_tcgen05_guardrail_trap_col_being_dealloced_not_returned_by_alloc,@function
        .size           $__internal_0_$__cuda_sm10x_tcgen05_guardrail_trap_col_being_dealloced_not_returned_by_alloc,($__internal_1_$__cuda_sm10x_tcgen05_guardrail_trap_phase_invalid_during_alloc - $__internal_0_$__cuda_sm10x_tcgen05_guardrail_trap_col_being_dealloced_not_returned_by_alloc)
$__internal_0_$__cuda_sm10x_tcgen05_guardrail_trap_col_being_dealloced_not_returned_by_alloc:
[----:B------:R-:W-:Y:S05]  /*81b0*/  BPT.TRAP 0x1 ;  /* 0x000000040000795c */ /* 0x000fea0000300000 */
[----:B------:R-:W-:-:S04]  /*81c0*/  MOV R3, 0x0 ;  /* 0x0000000000037802 */ /* 0x000fc80000000f00 */
[----:B------:R-:W-:Y:S05]  /*81d0*/  RET.REL.NODEC R2 `(_ZN7cutlass13device_kernelINS_4conv6kernel13ConvUniversalINS1_16ConvProblemShapeILNS1_8OperatorE0ELi2EEENS1_10collective14CollectiveConvINS1_47MainloopSm100TmaUmmaWarpSpecializedImplicitGemmILS5_0ELi13ELi2ELi1ELi2EN4cute5tupleIJNSA_1CILi1EEESD_SD_EEEEENSB_IJNSC_ILi64EEESG_NSB_IJSG_EEEEEENS_6half_tESJ_NSA_8TiledMMAINSA_8MMA_AtomIJNSA_20SM100_MMA_F16BF16_SSISJ_SJ_fLi64ELi64ELNSA_4UMMA5MajorE0ELSO_0ELNSN_7ScaleInE0ELSP_0EEEEEENSA_6LayoutISE_NSB_IJNSC_ILi0EEEST_ST_EEEEENSB_IJNSA_10UnderscoreESW_SW_EEEEENS7_6detail27Sm100ImplicitGemmTileTraitsINSA_20SM90_TMA_LOAD_IM2COLENSA_14ComposedLayoutINSA_7SwizzleILi3ELi4ELi3EEENSA_18smem_ptr_flag_bitsILi16EEENSS_INSB_IJNSC_ILi8EEESG_EEENSB_IJSG_SD_EEEEEEEvEENS10_INSA_13SM90_TMA_LOADES1B_vEEEENS_8epilogue10collective18CollectiveEpilogueINS1G_23Sm100TmaWarpSpecializedILi3ELi2ELi16ELb1ELb0EEEJSI_NSB_IJNSS_ISG_SD_EENSS_INSC_ILi32EEESD_EEEEESJ_NSB_IJNSB_IJlllEEESD_ST_EEESJ_S1Q_NS1G_6fusion15FusionCallbacksIS1K_NS1R_17LinearCombinationISJ_fSJ_fLNS_15FloatRoundStyleE2EEESI_S1O_JEEENSA_5SM1004TMEM4LOAD26SM100_TMEM_LOAD_16dp256b4xES11_NS12_INS13_ILi2ELi4ELi3EEES16_NSS_INSB_IJS17_S1M_EEENSB_IJS1M_SD_EEEEEEENSA_17SM75_U32x4_LDSM_NENSA_21SM90_TMA_STORE_IM2COLES25_NSA_17SM90_U32x4_STSM_NENSA_39AutoVectorizingCopyWithAssumedAlignmentILi128EEEEEEvvEEEEvNT_6ParamsE) ;  /* 0xffffff7c02887950 */ /* 0x000fea0003c3ffff */
        .weak           $__internal_1_$__cuda_sm10x_tcgen05_guardrail_trap_phase_invalid_during_alloc
        .type           $__internal_1_$__cuda_sm10x_tcgen05_guardrail_trap_phase_invalid_during_alloc,@function
        .size           $__internal_1_$__cuda_sm10x_tcgen05_guardrail_trap_phase_invalid_during_alloc,($__internal_2_$__cuda_sm10x_tcgen05_guardrail_trap_unallocated_columns_being_dealloced - $__internal_1_$__cuda_sm10x_tcgen05_guardrail_trap_phase_invalid_during_alloc)
$__internal_1_$__cuda_sm10x_tcgen05_guardrail_trap_phase_invalid_during_alloc:
[----:B------:R-:W-:Y:S05]  /*81e0*/  BPT.TRAP 0x1 ;  /* 0x000000040000795c */ /* 0x000fea0000300000 */
[----:B------:R-:W-:-:S04]  /*81f0*/  HFMA2 R3, -RZ, RZ, 0, 0 ;  /* 0x00000000ff037431 */ /* 0x000fc800000001ff */
[----:B------:R-:W-:Y:S05]  /*8200*/  RET.REL.NODEC R2 `(_ZN7cutlass13device_kernelINS_4conv6kernel13ConvUniversalINS1_16ConvProblemShapeILNS1_8OperatorE0ELi2EEENS1_10collective14CollectiveConvINS1_47MainloopSm100TmaUmmaWarpSpecializedImplicitGemmILS5_0ELi13ELi2ELi1ELi2EN4cute5tupleIJNSA_1CILi1EEESD_SD_EEEEENSB_IJNSC_ILi64EEESG_NSB_IJSG_EEEEEENS_6half_tESJ_NSA_8TiledMMAINSA_8MMA_AtomIJNSA_20SM100_MMA_F16BF16_SSISJ_SJ_fLi64ELi64ELNSA_4UMMA5MajorE0ELSO_0ELNSN_7ScaleInE0ELSP_0EEEEEENSA_6LayoutISE_NSB_IJNSC_ILi0EEEST_ST_EEEEENSB_IJNSA_10UnderscoreESW_SW_EEEEENS7_6detail27Sm100ImplicitGemmTileTraitsINSA_20SM90_TMA_LOAD_IM2COLENSA_14ComposedLayoutINSA_7SwizzleILi3ELi4ELi3EEENSA_18smem_ptr_flag_bitsILi16EEENSS_INSB_IJNSC_ILi8EEESG_EEENSB_IJSG_SD_EEEEEEEvEENS10_INSA_13SM90_TMA_LOADES1B_vEEEENS_8epilogue10collective18CollectiveEpilogueINS1G_23Sm100TmaWarpSpecializedILi3ELi2ELi16ELb1ELb0EEEJSI_NSB_IJNSS_ISG_SD_EENSS_INSC_ILi32EEESD_EEEEESJ_NSB_IJNSB_IJlllEEESD_ST_EEESJ_S1Q_NS1G_6fusion15FusionCallbacksIS1K_NS1R_17LinearCombinationISJ_fSJ_fLNS_15FloatRoundStyleE2EEESI_S1O_JEEENSA_5SM1004TMEM4LOAD26SM100_TMEM_LOAD_16dp256b4xES11_NS12_INS13_ILi2ELi4ELi3EEES16_NSS_INSB_IJS17_S1M_EEENSB_IJS1M_SD_EEEEEEENSA_17SM75_U32x4_LDSM_NENSA_21SM90_TMA_STORE_IM2COLES25_NSA_17SM90_U32x4_STSM_NENSA_39AutoVectorizingCopyWithAssumedAlignmentILi128EEEEEEvvEEEEvNT_6ParamsE) ;  /* 0xffffff7c027c7950 */ /* 0x000fea0003c3ffff */
        .weak           $__internal_2_$__cuda_sm10x_tcgen05_guardrail_trap_unallocated_columns_being_dealloced
        .type           $__internal_2_$__cuda_sm10x_tcgen05_guardrail_trap_unallocated_columns_being_dealloced,@function
        .size           $__internal_2_$__cuda_sm10x_tcgen05_guardrail_trap_unallocated_columns_being_dealloced,(.L_x_171 - $__internal_2_$__cuda_sm10x_tcgen05_guardrail_trap_unallocated_columns_being_dealloced)
$__internal_2_$__cuda_sm10x_tcgen05_guardrail_trap_unallocated_columns_being_dealloced:
[----:B------:R-:W-:Y:S05]  /*8210*/  BPT.TRAP 0x1 ;  /* 0x000000040000795c */ /* 0x000fea0000300000 */
[----:B------:R-:W-:-:S04]  /*8220*/  MOV R3, 0x0 ;  /* 0x0000000000037802 */ /* 0x000fc80000000f00 */
[----:B------:R-:W-:Y:S05]  /*8230*/  RET.REL.NODEC R2 `(_ZN7cutlass13device_kernelINS_4conv6kernel13ConvUniversalINS1_16ConvProblemShapeILNS1_8OperatorE0ELi2EEENS1_10collective14CollectiveConvINS1_47MainloopSm100TmaUmmaWarpSpecializedImplicitGemmILS5_0ELi13ELi2ELi1ELi2EN4cute5tupleIJNSA_1CILi1EEESD_SD_EEEEENSB_IJNSC_ILi64EEESG_NSB_IJSG_EEEEEENS_6half_tESJ_NSA_8TiledMMAINSA_8MMA_AtomIJNSA_20SM100_MMA_F16BF16_SSISJ_SJ_fLi64ELi64ELNSA_4UMMA5MajorE0ELSO_0ELNSN_7ScaleInE0ELSP_0EEEEEENSA_6LayoutISE_NSB_IJNSC_ILi0EEEST_ST_EEEEENSB_IJNSA_10UnderscoreESW_SW_EEEEENS7_6detail27Sm100ImplicitGemmTileTraitsINSA_20SM90_TMA_LOAD_IM2COLENSA_14ComposedLayoutINSA_7SwizzleILi3ELi4ELi3EEENSA_18smem_ptr_flag_bitsILi16EEENSS_INSB_IJNSC_ILi8EEESG_EEENSB_IJSG_SD_EEEEEEEvEENS10_INSA_13SM90_TMA_LOADES1B_vEEEENS_8epilogue10collective18CollectiveEpilogueINS1G_23Sm100TmaWarpSpecializedILi3ELi2ELi16ELb1ELb0EEEJSI_NSB_IJNSS_ISG_SD_EENSS_INSC_ILi32EEESD_EEEEESJ_NSB_IJNSB_IJlllEEESD_ST_EEESJ_S1Q_NS1G_6fusion15FusionCallbacksIS1K_NS1R_17LinearCombinationISJ_fSJ_fLNS_15FloatRoundStyleE2EEESI_S1O_JEEENSA_5SM1004TMEM4LOAD26SM100_TMEM_LOAD_16dp256b4xES11_NS12_INS13_ILi2ELi4ELi3EEES16_NSS_INSB_IJS17_S1M_EEENSB_IJS1M_SD_EEEEEEENSA_17SM75_U32x4_LDSM_NENSA_21SM90_TMA_STORE_IM2COLES25_NSA_17SM90_U32x4_STSM_NENSA_39AutoVectorizingCopyWithAssumedAlignmentILi128EEEEEEvvEEEEvNT_6ParamsE) ;  /* 0xffffff7c02707950 */ /* 0x000fea0003c3ffff */
.L_x_170:
[----:B------:R-:W-:-:S00]  /*8240*/  BRA `(.L_x_170) ;  /* 0xfffffffc00fc7947 */ /* 0x000fc0000383ffff */
[----:B------:R-:W-:-:S00]  /*8250*/  NOP ;  /* 0x0000000000007918 */ /* 0x000fc00000000000 */
        /* <DEDUP_REMOVED lines=10> */
.L_x_171:


//--------------------- .nv.global.init           --------------------------
	.section	.nv.global.init,"aw",@progbits
.nv.global.init:
	.type		$str$29,@object
	.size		$str$29,($str$30 - $str$29)
$str$29:
        /*0000*/ 	.byte	0x28, 0x61, 0x64, 0x64, 0x72, 0x65, 0x73, 0x73, 0x20, 0x26, 0x20, 0x6d, 0x61, 0x73, 0x6b, 0x29
        /*0010*/ 	.byte	0x20, 0x3d, 0x3d, 0x20, 0x30, 0x00
	.type		$str$30,@object
	.size		$str$30,($str$28 - $str$30)
$str$30:
        /*0016*/ 	.byte	0x2f, 0x74, 0x6d, 0x70, 0x2f, 0x63, 0x75, 0x74, 0x6c, 0x61, 0x73, 0x73, 0x5f, 0x73, 0x77, 0x65
        /*0026*/ 	.byte	0x65, 0x70, 0x5f, 0x73, 0x72, 0x63, 0x2f, 0x69, 0x6e, 0x63, 0x6c, 0x75, 0x64, 0x65, 0x2f, 0x63
        /*0036*/ 	.byte	0x75, 0x74, 0x65, 0x2f, 0x70, 0x6f, 0x69, 0x6e, 0x74, 0x65, 0x72, 0x5f, 0x66, 0x6c, 0x61, 0x67
        /*0046*/ 	.byte	0x67, 0x65, 0x64, 0x2e, 0x68, 0x70, 0x70, 0x00
	.type		$str$28,@object
	.size		$str$28,($str$27 - $str$28)
$str$28:
        /*004e*/ 	.byte	0x2f, 0x74, 0x6d, 0x70, 0x2f, 0x63, 0x75, 0x74, 0x6c, 0x61, 0x73, 0x73, 0x5f, 0x73, 0x77, 0x65
        /*005e*/ 	.byte	0x65, 0x70, 0x5f, 0x73, 0x72, 0x63, 0x2f, 0x69, 0x6e, 0x63, 0x6c, 0x75, 0x64, 0x65, 0x2f, 0x63
        /*006e*/ 	.byte	0x75, 0x74, 0x65, 0x2f, 0x61, 0x74, 0x6f, 0x6d, 0x2f, 0x63, 0x6f, 0x70, 0x79, 0x5f, 0x74, 0x72
        /*007e*/ 	.byte	0x61, 0x69, 0x74, 0x73, 0x5f, 0x73, 0x6d, 0x31, 0x30, 0x30, 0x2e, 0x68, 0x70, 0x70, 0x00
	.type		$str$27,@object
	.size		$str$27,(__unnamed_1 - $str$27)
$str$27:
        /*008d*/ 	.byte	0x28, 0x28, 0x75, 0x69, 0x6e, 0x74, 0x33, 0x32, 0x5f, 0x74, 0x28, 0x74, 0x68, 0x72, 0x65, 0x61
        /*009d*/ 	.byte	0x64, 0x49, 0x64, 0x78, 0x2e, 0x78, 0x29, 0x20, 0x2f, 0x20, 0x33, 0x32, 0x29, 0x20, 0x25, 0x20
        /*00ad*/ 	.byte	0x34, 0x29, 0x20, 0x3d, 0x3d, 0x20, 0x28, 0x28, 0x28, 0x74, 0x6d, 0x65, 0x6d, 0x5f, 0x61, 0x64
        /*00bd*/ 	.byte	0x64, 0x72, 0x20, 0x3e, 0x3e, 0x20, 0x31, 0x36, 0x29, 0x20, 0x2f, 0x20, 0x33, 0x32, 0x29, 0x20
        /*00cd*/ 	.byte	0x25, 0x20, 0x34, 0x29, 0x00
	.type		__unnamed_1,@object
	.size		__unnamed_1,(__unnamed_2 - __unnamed_1)
__unnamed_1:
        /*00d2*/ 	.byte	0x61, 0x75, 0x74, 0x6f, 0x20, 0x63, 0x75, 0x74, 0x65, 0x3a, 0x3a, 0x61, 0x73, 0x5f, 0x70, 0x6f
        /* <DEDUP_REMOVED lines=24> */
        /*0262*/ 	.byte	0x3e, 0x3e, 0x3e, 0x5d, 0x00
	.type		__unnamed_2,@object
	.size		__unnamed_2,(.L_2 - __unnamed_2)
__unnamed_2:
        /* <DEDUP_REMOVED lines=46> */
.L_2:


//--------------------- .nv.shared._ZN7cutlass13device_kernelINS_4conv6kernel13ConvUniversalINS1_16ConvProblemShapeILNS1_8OperatorE0ELi2EEENS1_10collective14CollectiveConvINS1_47MainloopSm100TmaUmmaWarpSpecializedImplicitGemmILS5_0ELi13ELi2ELi1ELi2EN4cute5tupleIJNSA_1CILi1EEESD_SD_EEEEENSB_IJNSC_ILi64EEESG_NSB_IJSG_EEEEEENS_6half_tESJ_NSA_8TiledMMAINSA_8MMA_AtomIJNSA_20SM100_MMA_F16BF16_SSISJ_SJ_fLi64ELi64ELNSA_4UMMA5MajorE0ELSO_0ELNSN_7ScaleInE0ELSP_0EEEEEENSA_6LayoutISE_NSB_IJNSC_ILi0EEEST_ST_EEEEENSB_IJNSA_10UnderscoreESW_SW_EEEEENS7_6detail27Sm100ImplicitGemmTileTraitsINSA_20SM90_TMA_LOAD_IM2COLENSA_14ComposedLayoutINSA_7SwizzleILi3ELi4ELi3EEENSA_18smem_ptr_flag_bitsILi16EEENSS_INSB_IJNSC_ILi8EEESG_EEENSB_IJSG_SD_EEEEEEEvEENS10_INSA_13SM90_TMA_LOADES1B_vEEEENS_8epilogue10collective18CollectiveEpilogueINS1G_23Sm100TmaWarpSpecializedILi3ELi2ELi16ELb1ELb0EEEJSI_NSB_IJNSS_ISG_SD_EENSS_INSC_ILi32EEESD_EEEEESJ_NSB_IJNSB_IJlllEEESD_ST_EEESJ_S1Q_NS1G_6fusion15FusionCallbacksIS1K_NS1R_17LinearCombinationISJ_fSJ_fLNS_15FloatRoundStyleE2EEESI_S1O_JEEENSA_5SM1004TMEM4LOAD26SM100_TMEM_LOAD_16dp256b4xES11_NS12_INS13_ILi2ELi4ELi3EEES16_NSS_INSB_IJS17_S1M_EEENSB_IJS1M_SD_EEEEEEENSA_17SM75_U32x4_LDSM_NENSA_21SM90_TMA_STORE_IM2COLES25_NSA_17SM90_U32x4_STSM_NENSA_39AutoVectorizingCopyWithAssumedAlignmentILi128EEEEEEvvEEEEvNT_6ParamsE --------------------------
	.section	.nv.shared._ZN7cutlass13device_kernelINS_4conv6kernel13ConvUniversalINS1_16ConvProblemShapeILNS1_8OperatorE0ELi2EEENS1_10collective14CollectiveConvINS1_47MainloopSm100TmaUmmaWarpSpecializedImplicitGemmILS5_0ELi13ELi2ELi1ELi2EN4cute5tupleIJNSA_1CILi1EEESD_SD_EEEEENSB_IJNSC_ILi64EEESG_NSB_IJSG_EEEEEENS_6half_tESJ_NSA_8TiledMMAINSA_8MMA_AtomIJNSA_20SM100_MMA_F16BF16_SSISJ_SJ_fLi64ELi64ELNSA_4UMMA5MajorE0ELSO_0ELNSN_7ScaleInE0ELSP_0EEEEEENSA_6LayoutISE_NSB_IJNSC_ILi0EEEST_ST_EEEEENSB_IJNSA_10UnderscoreESW_SW_EEEEENS7_6detail27Sm100ImplicitGemmTileTraitsINSA_20SM90_TMA_LOAD_IM2COLENSA_14ComposedLayoutINSA_7SwizzleILi3ELi4ELi3EEENSA_18smem_ptr_flag_bitsILi16EEENSS_INSB_IJNSC_ILi8EEESG_EEENSB_IJSG_SD_EEEEEEEvEENS10_INSA_13SM90_TMA_LOADES1B_vEEEENS_8epilogue10collective18CollectiveEpilogueINS1G_23Sm100TmaWarpSpecializedILi3ELi2ELi16ELb1ELb0EEEJSI_NSB_IJNSS_ISG_SD_EENSS_INSC_ILi32EEESD_EEEEESJ_NSB_IJNSB_IJlllEEESD_ST_EEESJ_S1Q_NS1G_6fusion15FusionCallbacksIS1K_NS1R_17LinearCombinationISJ_fSJ_fLNS_15FloatRoundStyleE2EEESI_S1O_JEEENSA_5SM1004TMEM4LOAD26SM100_TMEM_LOAD_16dp256b4xES11_NS12_INS13_ILi2ELi4ELi3EEES16_NSS_INSB_IJS17_S1M_EEENSB_IJS1M_SD_EEEEEEENSA_17SM75_U32x4_LDSM_NENSA_21SM90_TMA_STORE_IM2COLES25_NSA_17SM90_U32x4_STSM_NENSA_39AutoVectorizingCopyWithAssumedAlignmentILi128EEEEEEvvEEEEvNT_6ParamsE,"aw",@nobits
	.sectionflags	@""
	.align	16
	.zero		1024


//--------------------- .nv.shared.reserved.0     --------------------------
	.section	.nv.shared.reserved.0,"aw",@nobits
	.weak		__nv_reservedSMEM_offset_0_alias
	.size		__nv_reservedSMEM_offset_0_alias, 0, 64
	.other		__nv_reservedSMEM_offset_0_alias,@"STO_CUDA_RESERVED_SHARED STV_DEFAULT"
__nv_reservedSMEM_offset_0_alias:
	.zero		0
.nv.shared.reserved.0:
	.zero		64
	.weak		__nv_reservedSMEM_tcgen05_partition
	.type		__nv_reservedSMEM_tcgen05_partition,@object
	.size		__nv_reservedSMEM_tcgen05_partition,(.L_0 - __nv_reservedSMEM_tcgen05_partition)
__nv_reservedSMEM_tcgen05_partition:
	.zero		32
.L_0:


//--------------------- .nv.global                --------------------------
	.section	.nv.global,"aw",@nobits
.nv.global:
	.type		_ZN39_INTERNAL_c61844f5_4_k_cu_76be26d0_30874cute1_E,@object
	.size		_ZN39_INTERNAL_c61844f5_4_k_cu_76be26d0_30874cute1_E,(_ZN39_INTERNAL_c61844f5_4_k_cu_76be26d0_30874cuda3std3__45__cpo6cbeginE - _ZN39_INTERNAL_c61844f5_4_k_cu_76be26d0_30874cute1_E)
_ZN39_INTERNAL_c61844f5_4_k_cu_76be26d0_30874cute1_E:
	.zero		1
	.type		_ZN39_INTERNAL_c61844f5_4_k_cu_76be26d0_30874cuda3std3__45__cpo6cbeginE,@object
	.size		_ZN39_INTERNAL_c61844f5_4_k_cu_76be26d0_30874cuda3std3__45__cpo6cbeginE,(_ZN39_INTERNAL_c61844f5_4_k_cu_76be26d0_30874cuda3std3__48in_placeE - _ZN39_INTERNAL_c61844f5_4_k_cu_76be26d0_30874cuda3std3__45__cpo6cbeginE)
_ZN39_INTERNAL_c61844f5_4_k_cu_76be26d0_30874cuda3std3__45__cpo6cbeginE:
	.zero		1
	.type		_ZN39_INTERNAL_c61844f5_4_k_cu_76be26d0_30874cuda3std3__48in_placeE,@object
	.size		_ZN39_INTERNAL_c61844f5_4_k_cu_76be26d0_30874cuda3std3__48in_placeE,(_ZN39_INTERNAL_c61844f5_4_k_cu_76be26d0_30874cuda3std6ranges3__45__cpo9iter_moveE - _ZN39_INTERNAL_c61844f5_4_k_cu_76be26d0_30874cuda3std3__48in_placeE)
_ZN39_INTERNAL_c61844f5_4_k_cu_76be26d0_30874cuda3std3__48in_placeE:
	.zero		1
	.type		_ZN39_INTERNAL_c61844f5_4_k_cu_76be26d0_30874cuda3std6ranges3__45__cpo9iter_moveE,@object
	.size		_ZN39_INTERNAL_c61844f5_4_k_cu_76be26d0_30874cuda3std6ranges3__45__cpo9iter_moveE,(_ZN39_INTERNAL_c61844f5_4_k_cu_76be26d0_30874cuda3std3__45__cpo5beginE - _ZN39_INTERNAL_c61844f5_4_k_cu_76be26d0_30874cuda3std6ranges3__45__cpo9iter_moveE)
_ZN39_INTERNAL_c61844f5_4_k_cu_76be26d0_30874cuda3std6ranges3__45__cpo9iter_moveE:
	.zero		1
	.type		_ZN39_INTERNAL_c61844f5_4_k_cu_76be26d0_30874cuda3std3__45__cpo5beginE,@object
	.size		_ZN39_INTERNAL_c61844f5_4_k_cu_76be26d0_30874cuda3std3__45__cpo5beginE,(_ZN39_INTERNAL_c61844f5_4_k_cu_76be26d0_30874cuda3std3__441_GLOBAL__N__c61844f5_4_k_cu_76be26d0_30876ignoreE - _ZN39_INTERNAL_c61844f5_4_k_cu_76be26d0_30874cuda3std3__45__cpo5beginE)
_ZN39_INTERNAL_c61844f5_4_k_cu_76be26d0_30874cuda3std3__45__cpo5beginE:
	.zero		1
	.type		_ZN39_INTERNAL_c61844f5_4_k_cu_76be26d0_30874cuda3std3__441_GLOBAL__N__c61844f5_4_k_cu_76be26d0_30876ignoreE,@object
	.size		_ZN39_INTERNAL_c61844f5_4_k_cu_76be26d0_30874cuda3std3__441_GLOBAL__N__c61844f5_4_k_cu_76be26d0_30876ignoreE,(_ZN39_INTERNAL_c61844f5_4_k_cu_76be26d0_30874cute7productE - _ZN39_INTERNAL_c61844f5_4_k_cu_76be26d0_30874cuda3std3__441_GLOBAL__N__c61844f5_4_k_cu_76be26d0_30876ignoreE)
_ZN39_INTERNAL_c61844f5_4_k_cu_76be26d0_30874cuda3std3__441_GLOBAL__N__c61844f5_4_k_cu_76be26d0_30876ignoreE:
	.zero		1
	.type		_ZN39_INTERNAL_c61844f5_4_k_cu_76be26d0_30874cute7productE,@object
	.size		_ZN39_INTERNAL_c61844f5_4_k_cu_76be26d0_30874cute7productE,(_ZN39_INTERNAL_c61844f5_4_k_cu_76be26d0_30874cuda3std3__45__cpo3endE - _ZN39_INTERNAL_c61844f5_4_k_cu_76be26d0_30874cute7productE)
_ZN39_INTERNAL_c61844f5_4_k_cu_76be26d0_30874cute7productE:
	.zero		1
	.type		_ZN39_INTERNAL_c61844f5_4_k_cu_76be26d0_30874cuda3std3__45__cpo3endE,@object
	.size		_ZN39_INTERNAL_c61844f5_4_k_cu_76be26d0_30874cuda3std3__45__cpo3endE,(_ZN39_INTERNAL_c61844f5_4_k_cu_76be26d0_30874cuda3std3__419piecewise_constructE - _ZN39_INTERNAL_c61844f5_4_k_cu_76be26d0_30874cuda3std3__45__cpo3endE)
_ZN39_INTERNAL_c61844f5_4_k_cu_76be26d0_30874cuda3std3__45__cpo3endE:
	.zero		1
	.type		_ZN39_INTERNAL_c61844f5_4_k_cu_76be26d0_30874cuda3std3__419piecewise_constructE,@object
	.size		_ZN39_INTERNAL_c61844f5_4_k_cu_76be26d0_30874cuda3std3__419piecewise_constructE,(_ZN39_INTERNAL_c61844f5_4_k_cu_76be26d0_30874cuda3std3__45__cpo4cendE - _ZN39_INTERNAL_c61844f5_4_k_cu_76be26d0_30874cuda3std3__419piecewise_constructE)
_ZN39_INTERNAL_c61844f5_4_k_cu_76be26d0_30874cuda3std3__419piecewise_constructE:
	.zero		1
	.type		_ZN39_INTERNAL_c61844f5_4_k_cu_76be26d0_30874cuda3std3__45__cpo4cendE,@object
	.size		_ZN39_INTERNAL_c61844f5_4_k_cu_76be26d0_30874cuda3std3__45__cpo4cendE,(_ZN39_INTERNAL_c61844f5_4_k_cu_76be26d0_30874cuda3std6ranges3__45__cpo4swapE - _ZN39_INTERNAL_c61844f5_4_k_cu_76be26d0_30874cuda3std3__45__cpo4cendE)
_ZN39_INTERNAL_c61844f5_4_k_cu_76be26d0_30874cuda3std3__45__cpo4cendE:
	.zero		1
	.type		_ZN39_INTERNAL_c61844f5_4_k_cu_76be26d0_30874cuda3std6ranges3__45__cpo4swapE,@object
	.size		_ZN39_INTERNAL_c61844f5_4_k_cu_76be26d0_30874cuda3std6ranges3__45__cpo4swapE,(.L_10 - _ZN39_INTERNAL_c61844f5_4_k_cu_76be26d0_30874cuda3std6ranges3__45__cpo4swapE)
_ZN39_INTERNAL_c61844f5_4_k_cu_76be26d0_30874cuda3std6ranges3__45__cpo4swapE:
	.zero		1
.L_10:


//--------------------- .nv.constant0._ZN7cutlass13device_kernelINS_4conv6kernel13ConvUniversalINS1_16ConvProblemShapeILNS1_8OperatorE0ELi2EEENS1_10collective14CollectiveConvINS1_47MainloopSm100TmaUmmaWarpSpecializedImplicitGemmILS5_0ELi13ELi2ELi1ELi2EN4cute5tupleIJNSA_1CILi1EEESD_SD_EEEEENSB_IJNSC_ILi64EEESG_NSB_IJSG_EEEEEENS_6half_tESJ_NSA_8TiledMMAINSA_8MMA_AtomIJNSA_20SM100_MMA_F16BF16_SSISJ_SJ_fLi64ELi64ELNSA_4UMMA5MajorE0ELSO_0ELNSN_7ScaleInE0ELSP_0EEEEEENSA_6LayoutISE_NSB_IJNSC_ILi0EEEST_ST_EEEEENSB_IJNSA_10UnderscoreESW_SW_EEEEENS7_6detail27Sm100ImplicitGemmTileTraitsINSA_20SM90_TMA_LOAD_IM2COLENSA_14ComposedLayoutINSA_7SwizzleILi3ELi4ELi3EEENSA_18smem_ptr_flag_bitsILi16EEENSS_INSB_IJNSC_ILi8EEESG_EEENSB_IJSG_SD_EEEEEEEvEENS10_INSA_13SM90_TMA_LOADES1B_vEEEENS_8epilogue10collective18CollectiveEpilogueINS1G_23Sm100TmaWarpSpecializedILi3ELi2ELi16ELb1ELb0EEEJSI_NSB_IJNSS_ISG_SD_EENSS_INSC_ILi32EEESD_EEEEESJ_NSB_IJNSB_IJlllEEESD_ST_EEESJ_S1Q_NS1G_6fusion15FusionCallbacksIS1K_NS1R_17LinearCombinationISJ_fSJ_fLNS_15FloatRoundStyleE2EEESI_S1O_JEEENSA_5SM1004TMEM4LOAD26SM100_TMEM_LOAD_16dp256b4xES11_NS12_INS13_ILi2ELi4ELi3EEES16_NSS_INSB_IJS17_S1M_EEENSB_IJS1M_SD_EEEEEEENSA_17SM75_U32x4_LDSM_NENSA_21SM90_TMA_STORE_IM2COLES25_NSA_17SM90_U32x4_STSM_NENSA_39AutoVectorizingCopyWithAssumedAlignmentILi128EEEEEEvvEEEEvNT_6ParamsE --------------------------
	.section	.nv.constant0._ZN7cutlass13device_kernelINS_4conv6kernel13ConvUniversalINS1_16ConvProblemShapeILNS1_8OperatorE0ELi2EEENS1_10collective14CollectiveConvINS1_47MainloopSm100TmaUmmaWarpSpecializedImplicitGemmILS5_0ELi13ELi2ELi1ELi2EN4cute5tupleIJNSA_1CILi1EEESD_SD_EEEEENSB_IJNSC_ILi64EEESG_NSB_IJSG_EEEEEENS_6half_tESJ_NSA_8TiledMMAINSA_8MMA_AtomIJNSA_20SM100_MMA_F16BF16_SSISJ_SJ_fLi64ELi64ELNSA_4UMMA5MajorE0ELSO_0ELNSN_7ScaleInE0ELSP_0EEEEEENSA_6LayoutISE_NSB_IJNSC_ILi0EEEST_ST_EEEEENSB_IJNSA_10UnderscoreESW_SW_EEEEENS7_6detail27Sm100ImplicitGemmTileTraitsINSA_20SM90_TMA_LOAD_IM2COLENSA_14ComposedLayoutINSA_7SwizzleILi3ELi4ELi3EEENSA_18smem_ptr_flag_bitsILi16EEENSS_INSB_IJNSC_ILi8EEESG_EEENSB_IJSG_SD_EEEEEEEvEENS10_INSA_13SM90_TMA_LOADES1B_vEEEENS_8epilogue10collective18CollectiveEpilogueINS1G_23Sm100TmaWarpSpecializedILi3ELi2ELi16ELb1ELb0EEEJSI_NSB_IJNSS_ISG_SD_EENSS_INSC_ILi32EEESD_EEEEESJ_NSB_IJNSB_IJlllEEESD_ST_EEESJ_S1Q_NS1G_6fusion15FusionCallbacksIS1K_NS1R_17LinearCombinationISJ_fSJ_fLNS_15FloatRoundStyleE2EEESI_S1O_JEEENSA_5SM1004TMEM4LOAD26SM100_TMEM_LOAD_16dp256b4xES11_NS12_INS13_ILi2ELi4ELi3EEES16_NSS_INSB_IJS17_S1M_EEENSB_IJS1M_SD_EEEEEEENSA_17SM75_U32x4_LDSM_NENSA_21SM90_TMA_STORE_IM2COLES25_NSA_17SM90_U32x4_STSM_NENSA_39AutoVectorizingCopyWithAssumedAlignmentILi128EEEEEEvvEEEEvNT_6ParamsE,"a",@progbits
	.sectionflags	@""
	.align	4
.nv.constant0._ZN7cutlass13device_kernelINS_4conv6kernel13ConvUniversalINS1_16ConvProblemShapeILNS1_8OperatorE0ELi2EEENS1_10collective14CollectiveConvINS1_47MainloopSm100TmaUmmaWarpSpecializedImplicitGemmILS5_0ELi13ELi2ELi1ELi2EN4cute5tupleIJNSA_1CILi1EEESD_SD_EEEEENSB_IJNSC_ILi64EEESG_NSB_IJSG_EEEEEENS_6half_tESJ_NSA_8TiledMMAINSA_8MMA_AtomIJNSA_20SM100_MMA_F16BF16_SSISJ_SJ_fLi64ELi64ELNSA_4UMMA5MajorE0ELSO_0ELNSN_7ScaleInE0ELSP_0EEEEEENSA_6LayoutISE_NSB_IJNSC_ILi0EEEST_ST_EEEEENSB_IJNSA_10UnderscoreESW_SW_EEEEENS7_6detail27Sm100ImplicitGemmTileTraitsINSA_20SM90_TMA_LOAD_IM2COLENSA_14ComposedLayoutINSA_7SwizzleILi3ELi4ELi3EEENSA_18smem_ptr_flag_bitsILi16EEENSS_INSB_IJNSC_ILi8EEESG_EEENSB_IJSG_SD_EEEEEEEvEENS10_INSA_13SM90_TMA_LOADES1B_vEEEENS_8epilogue10collective18CollectiveEpilogueINS1G_23Sm100TmaWarpSpecializedILi3ELi2ELi16ELb1ELb0EEEJSI_NSB_IJNSS_ISG_SD_EENSS_INSC_ILi32EEESD_EEEEESJ_NSB_IJNSB_IJlllEEESD_ST_EEESJ_S1Q_NS1G_6fusion15FusionCallbacksIS1K_NS1R_17LinearCombinationISJ_fSJ_fLNS_15FloatRoundStyleE2EEESI_S1O_JEEENSA_5SM1004TMEM4LOAD26SM100_TMEM_LOAD_16dp256b4xES11_NS12_INS13_ILi2ELi4ELi3EEES16_NSS_INSB_IJS17_S1M_EEENSB_IJS1M_SD_EEEEEEENSA_17SM75_U32x4_LDSM_NENSA_21SM90_TMA_STORE_IM2COLES25_NSA_17SM90_U32x4_STSM_NENSA_39AutoVectorizingCopyWithAssumedAlignmentILi128EEEEEEvvEEEEvNT_6ParamsE:
	.zero		2944


//--------------------- SYMBOLS --------------------------

	.type		.nv.reservedSmem.offset0,@object
	.size		.nv.reservedSmem.offset0,0x4
	.type		.nv.reservedSmem.cap,@object
	.size		.nv.reservedSmem.cap,0x4
	.type		__assertfail,@function
